//
// Generated by NVIDIA NVVM Compiler
//
// Compiler Build ID: CL-36424714
// Cuda compilation tools, release 13.0, V13.0.88
// Based on NVVM 20.0.0
//

.version 9.0
.target sm_100
.address_size 64

	// .globl	_Z6kernelv
.func  (.param .align 16 .b8 func_retval0[16]) __internal_trig_reduction_slowpathd
(
	.param .b64 __internal_trig_reduction_slowpathd_param_0
)
;
.global .align 8 .b8 __cudart_i2opi_d[144] = {8, 93, 141, 31, 177, 95, 251, 107, 234, 146, 82, 138, 247, 57, 7, 61, 123, 241, 229, 235, 199, 186, 39, 117, 45, 234, 95, 158, 102, 63, 70, 79, 183, 9, 203, 39, 207, 126, 54, 109, 31, 109, 10, 90, 139, 17, 47, 239, 15, 152, 5, 222, 255, 151, 248, 31, 59, 40, 249, 189, 139, 95, 132, 156, 244, 57, 83, 131, 57, 214, 145, 57, 65, 126, 95, 180, 38, 112, 156, 233, 132, 68, 187, 46, 245, 53, 130, 232, 62, 167, 41, 177, 28, 235, 29, 254, 28, 146, 209, 9, 234, 46, 73, 6, 224, 210, 77, 66, 58, 110, 36, 183, 97, 197, 187, 222, 171, 99, 81, 254, 65, 144, 67, 60, 153, 149, 98, 219, 192, 221, 52, 245, 209, 87, 39, 252, 41, 21, 68, 78, 110, 131, 249, 162};
.global .align 16 .b8 __cudart_sin_cos_coeffs[128] = {70, 210, 176, 44, 241, 229, 90, 190, 146, 227, 172, 105, 227, 29, 199, 62, 161, 98, 219, 25, 160, 1, 42, 191, 24, 8, 17, 17, 17, 17, 129, 63, 84, 85, 85, 85, 85, 85, 197, 191, 0, 0, 0, 0, 0, 0, 0, 0, 0, 0, 0, 0, 0, 0, 0, 0, 100, 129, 253, 32, 131, 255, 168, 189, 40, 133, 239, 193, 167, 238, 33, 62, 217, 230, 6, 142, 79, 126, 146, 190, 233, 188, 221, 25, 160, 1, 250, 62, 71, 93, 193, 22, 108, 193, 86, 191, 81, 85, 85, 85, 85, 85, 165, 63, 0, 0, 0, 0, 0, 0, 224, 191, 0, 0, 0, 0, 0, 0, 240, 63};

.visible .entry _Z6kernelv()
{


	ret;

}
	// .globl	_Z10cudaRenderPji
.visible .entry _Z10cudaRenderPji(
	.param .u64 .ptr .align 1 _Z10cudaRenderPji_param_0,
	.param .u32 _Z10cudaRenderPji_param_1
)
{
	.reg .pred 	%p<3>;
	.reg .b32 	%r<17>;
	.reg .b32 	%f<3>;
	.reg .b64 	%rd<5>;

	ld.param.u64 	%rd1, [_Z10cudaRenderPji_param_0];
	ld.param.u32 	%r1, [_Z10cudaRenderPji_param_1];
	cvta.to.global.u64 	%rd2, %rd1;
	mov.u32 	%r2, %tid.x;
	mov.u32 	%r3, %tid.y;
	mov.u32 	%r4, %ntid.x;
	mov.u32 	%r5, %ntid.y;
	mov.u32 	%r6, %ctaid.x;
	mad.lo.s32 	%r7, %r6, %r4, %r2;
	mov.u32 	%r8, %ctaid.y;
	mad.lo.s32 	%r9, %r8, %r5, %r3;
	and.b32  	%r10, %r7, 32;
	setp.eq.s32 	%p1, %r10, 0;
	and.b32  	%r11, %r9, 32;
	setp.eq.s32 	%p2, %r11, 0;
	selp.f32 	%f1, 0f00000000, 0f42C80000, %p2;
	selp.f32 	%f2, 0f00000000, 0f42C80000, %p1;
	cvt.rzi.s32.f32 	%r12, %f2;
	shl.b32 	%r13, %r12, 16;
	cvt.rzi.s32.f32 	%r14, %f1;
	or.b32  	%r15, %r13, %r14;
	mad.lo.s32 	%r16, %r1, %r9, %r7;
	mul.wide.s32 	%rd3, %r16, 4;
	add.s64 	%rd4, %rd2, %rd3;
	st.global.u32 	[%rd4], %r15;
	ret;

}
	// .globl	_Z6kerneljjPhf
.visible .entry _Z6kerneljjPhf(
	.param .u32 _Z6kerneljjPhf_param_0,
	.param .u32 _Z6kerneljjPhf_param_1,
	.param .u64 .ptr .align 1 _Z6kerneljjPhf_param_2,
	.param .f32 _Z6kerneljjPhf_param_3
)
{
	.reg .pred 	%p<11>;
	.reg .b16 	%rs<10>;
	.reg .b32 	%r<49>;
	.reg .b32 	%f<50>;
	.reg .b64 	%rd<9>;
	.reg .b64 	%fd<42>;

	ld.param.u32 	%r14, [_Z6kerneljjPhf_param_0];
	ld.param.u32 	%r15, [_Z6kerneljjPhf_param_1];
	ld.param.u64 	%rd2, [_Z6kerneljjPhf_param_2];
	ld.param.f32 	%f13, [_Z6kerneljjPhf_param_3];
	mov.u32 	%r16, %ctaid.x;
	mov.u32 	%r17, %ntid.x;
	mov.u32 	%r18, %tid.x;
	mov.u32 	%r19, %ctaid.y;
	mov.u32 	%r20, %ntid.y;
	mov.u32 	%r21, %tid.y;
	mad.lo.s32 	%r22, %r19, %r20, %r21;
	mov.u32 	%r23, %nctaid.x;
	mad.lo.s32 	%r24, %r22, %r23, %r16;
	mad.lo.s32 	%r25, %r24, %r17, %r18;
	div.u32 	%r1, %r25, %r14;
	mul.lo.s32 	%r26, %r1, %r14;
	sub.s32 	%r2, %r25, %r26;
	setp.ge.u32 	%p1, %r1, %r15;
	@%p1 bra 	$L__BB2_16;
	shr.u32 	%r28, %r14, 31;
	add.s32 	%r29, %r14, %r28;
	shr.s32 	%r30, %r29, 1;
	sub.s32 	%r31, %r30, %r1;
	cvt.rn.f32.s32 	%f14, %r31;
	mul.f32 	%f15, %f13, %f14;
	cvt.rn.f32.s32 	%f16, %r30;
	div.rn.f32 	%f48, %f15, %f16;
	shr.u32 	%r32, %r15, 31;
	add.s32 	%r33, %r15, %r32;
	shr.s32 	%r34, %r33, 1;
	sub.s32 	%r35, %r34, %r2;
	cvt.rn.f32.s32 	%f17, %r35;
	mul.f32 	%f18, %f13, %f17;
	cvt.rn.f32.s32 	%f19, %r34;
	div.rn.f32 	%f49, %f18, %f19;
	mov.b32 	%r3, 0;
$L__BB2_2:
	setp.eq.s32 	%p2, %r3, 1000;
	mov.b32 	%r46, 0;
	@%p2 bra 	$L__BB2_10;
	mul.f32 	%f20, %f48, %f48;
	mul.f32 	%f21, %f49, %f49;
	sub.f32 	%f22, %f20, %f21;
	mul.f32 	%f23, %f48, %f49;
	fma.rn.f32 	%f24, %f48, %f49, %f23;
	add.f32 	%f25, %f22, 0fBF4CCCCD;
	add.f32 	%f6, %f24, 0f3E1FBE77;
	max.f32 	%f26, %f6, %f25;
	setp.gt.f32 	%p3, %f26, 0f43160000;
	@%p3 bra 	$L__BB2_9;
	mul.f32 	%f27, %f25, %f25;
	mul.f32 	%f28, %f6, %f6;
	sub.f32 	%f29, %f27, %f28;
	mul.f32 	%f30, %f25, %f6;
	fma.rn.f32 	%f31, %f25, %f6, %f30;
	add.f32 	%f32, %f29, 0fBF4CCCCD;
	add.f32 	%f8, %f31, 0f3E1FBE77;
	max.f32 	%f33, %f8, %f32;
	setp.gt.f32 	%p4, %f33, 0f43160000;
	@%p4 bra 	$L__BB2_8;
	mul.f32 	%f34, %f32, %f32;
	mul.f32 	%f35, %f8, %f8;
	sub.f32 	%f36, %f34, %f35;
	mul.f32 	%f37, %f32, %f8;
	fma.rn.f32 	%f38, %f32, %f8, %f37;
	add.f32 	%f39, %f36, 0fBF4CCCCD;
	add.f32 	%f10, %f38, 0f3E1FBE77;
	max.f32 	%f40, %f10, %f39;
	setp.gt.f32 	%p5, %f40, 0f43160000;
	@%p5 bra 	$L__BB2_7;
	add.s32 	%r3, %r3, 4;
	mul.f32 	%f41, %f39, %f39;
	mul.f32 	%f42, %f10, %f10;
	sub.f32 	%f43, %f41, %f42;
	mul.f32 	%f44, %f39, %f10;
	fma.rn.f32 	%f45, %f39, %f10, %f44;
	add.f32 	%f48, %f43, 0fBF4CCCCD;
	add.f32 	%f49, %f45, 0f3E1FBE77;
	max.f32 	%f47, %f49, %f48;
	setp.gt.f32 	%p6, %f47, 0f43160000;
	mov.u32 	%r46, %r3;
	@%p6 bra 	$L__BB2_10;
	bra.uni 	$L__BB2_2;
$L__BB2_7:
	add.s32 	%r46, %r3, 3;
	bra.uni 	$L__BB2_10;
$L__BB2_8:
	add.s32 	%r46, %r3, 2;
	bra.uni 	$L__BB2_10;
$L__BB2_9:
	add.s32 	%r46, %r3, 1;
$L__BB2_10:
	cvt.u16.u32 	%rs1, %r46;
	mad.lo.s16 	%rs2, %rs1, 120, -66;
	mad.lo.s32 	%r37, %r1, %r14, %r2;
	shl.b32 	%r38, %r37, 2;
	cvt.u64.u32 	%rd3, %r38;
	cvta.to.global.u64 	%rd4, %rd2;
	add.s64 	%rd1, %rd4, %rd3;
	st.global.u8 	[%rd1], %rs2;
	cvt.rn.f64.u32 	%fd7, %r46;
	div.rn.f64 	%fd1, %fd7, 0d4014000000000000;
	setp.neu.f64 	%p7, %fd1, 0d7FF0000000000000;
	@%p7 bra 	$L__BB2_12;
	mov.f64 	%fd13, 0d0000000000000000;
	mov.f64 	%fd14, 0d7FF0000000000000;
	mul.rn.f64 	%fd41, %fd14, %fd13;
	mov.b32 	%r48, 1;
	bra.uni 	$L__BB2_15;
$L__BB2_12:
	mul.f64 	%fd8, %fd1, 0d3FE45F306DC9C883;
	cvt.rni.s32.f64 	%r47, %fd8;
	cvt.rn.f64.s32 	%fd9, %r47;
	fma.rn.f64 	%fd10, %fd9, 0dBFF921FB54442D18, %fd1;
	fma.rn.f64 	%fd11, %fd9, 0dBC91A62633145C00, %fd10;
	fma.rn.f64 	%fd41, %fd9, 0dB97B839A252049C0, %fd11;
	setp.ltu.f64 	%p8, %fd1, 0d41E0000000000000;
	@%p8 bra 	$L__BB2_14;
	{ // callseq 0, 0
	.param .b64 param0;
	st.param.f64 	[param0], %fd1;
	.param .align 16 .b8 retval0[16];
	call.uni (retval0), 
	__internal_trig_reduction_slowpathd, 
	(
	param0
	);
	ld.param.f64 	%fd41, [retval0];
	ld.param.b32 	%r47, [retval0+8];
	} // callseq 0
$L__BB2_14:
	add.s32 	%r48, %r47, 1;
$L__BB2_15:
	shl.b32 	%r41, %r48, 6;
	cvt.u64.u32 	%rd5, %r41;
	and.b64  	%rd6, %rd5, 64;
	mov.u64 	%rd7, __cudart_sin_cos_coeffs;
	add.s64 	%rd8, %rd7, %rd6;
	mul.rn.f64 	%fd15, %fd41, %fd41;
	and.b32  	%r42, %r48, 1;
	setp.eq.b32 	%p9, %r42, 1;
	selp.f64 	%fd16, 0dBDA8FF8320FD8164, 0d3DE5DB65F9785EBA, %p9;
	ld.global.nc.v2.f64 	{%fd17, %fd18}, [%rd8];
	fma.rn.f64 	%fd19, %fd16, %fd15, %fd17;
	fma.rn.f64 	%fd20, %fd19, %fd15, %fd18;
	ld.global.nc.v2.f64 	{%fd21, %fd22}, [%rd8+16];
	fma.rn.f64 	%fd23, %fd20, %fd15, %fd21;
	fma.rn.f64 	%fd24, %fd23, %fd15, %fd22;
	ld.global.nc.v2.f64 	{%fd25, %fd26}, [%rd8+32];
	fma.rn.f64 	%fd27, %fd24, %fd15, %fd25;
	fma.rn.f64 	%fd28, %fd27, %fd15, %fd26;
	fma.rn.f64 	%fd29, %fd28, %fd41, %fd41;
	fma.rn.f64 	%fd30, %fd28, %fd15, 0d3FF0000000000000;
	selp.f64 	%fd31, %fd30, %fd29, %p9;
	and.b32  	%r43, %r48, 2;
	setp.eq.s32 	%p10, %r43, 0;
	mov.f64 	%fd32, 0d0000000000000000;
	sub.f64 	%fd33, %fd32, %fd31;
	selp.f64 	%fd34, %fd31, %fd33, %p10;
	mov.f64 	%fd35, 0d3FE0000000000000;
	copysign.f64 	%fd36, %fd34, %fd35;
	add.rz.f64 	%fd37, %fd34, %fd36;
	cvt.rzi.f64.f64 	%fd38, %fd37;
	fma.rn.f64 	%fd39, %fd38, 0d4041800000000000, 0d4044000000000000;
	cvt.rzi.u32.f64 	%r44, %fd39;
	st.global.u8 	[%rd1+1], %r44;
	mul.hi.u16 	%rs4, %rs1, -13107;
	shr.u16 	%rs5, %rs4, 3;
	mul.lo.s16 	%rs6, %rs5, 10;
	sub.s16 	%rs7, %rs1, %rs6;
	mad.lo.s16 	%rs8, %rs7, 6, 18;
	st.global.u8 	[%rd1+2], %rs8;
	mov.b16 	%rs9, 255;
	st.global.u8 	[%rd1+3], %rs9;
$L__BB2_16:
	ret;

}
.func  (.param .align 16 .b8 func_retval0[16]) __internal_trig_reduction_slowpathd(
	.param .b64 __internal_trig_reduction_slowpathd_param_0
)
{
	.local .align 8 .b8 	__local_depot3[40];
	.reg .b64 	%SP;
	.reg .b64 	%SPL;
	.reg .pred 	%p<10>;
	.reg .b32 	%r<47>;
	.reg .b64 	%rd<74>;
	.reg .b64 	%fd<5>;

	mov.u64 	%SPL, __local_depot3;
	ld.param.f64 	%fd4, [__internal_trig_reduction_slowpathd_param_0];
	add.u64 	%rd1, %SPL, 0;
	{
	.reg .b32 %temp; 
	mov.b64 	{%temp, %r1}, %fd4;
	}
	shr.u32 	%r2, %r1, 20;
	and.b32  	%r3, %r2, 2047;
	setp.eq.s32 	%p1, %r3, 2047;
	mov.b32 	%r46, 0;
	@%p1 bra 	$L__BB3_9;
	add.s32 	%r20, %r3, -1024;
	mov.b64 	%rd20, %fd4;
	shl.b64 	%rd2, %rd20, 11;
	shr.u32 	%r4, %r20, 6;
	sub.s32 	%r45, 15, %r4;
	sub.s32 	%r21, 19, %r4;
	setp.lt.u32 	%p2, %r20, 128;
	selp.b32 	%r6, 18, %r21, %p2;
	setp.ge.s32 	%p3, %r45, %r6;
	mov.b64 	%rd70, 0;
	@%p3 bra 	$L__BB3_4;
	add.s32 	%r23, %r6, %r4;
	neg.s32 	%r43, %r23;
	or.b64  	%rd3, %rd2, -9223372036854775808;
	mov.b64 	%rd70, 0;
	mov.b32 	%r42, 0;
	mov.u64 	%rd25, __cudart_i2opi_d;
	mov.u32 	%r44, %r45;
$L__BB3_3:
	.pragma "nounroll";
	mul.wide.s32 	%rd22, %r42, 8;
	add.s64 	%rd23, %rd1, %rd22;
	mul.wide.s32 	%rd24, %r44, 8;
	add.s64 	%rd26, %rd25, %rd24;
	ld.global.nc.u64 	%rd27, [%rd26];
	{
	.reg .u32 %r0, %r1, %r2, %r3, %alo, %ahi, %blo, %bhi, %clo, %chi;
	mov.b64 	{%alo,%ahi}, %rd27;
	mov.b64 	{%blo,%bhi}, %rd3;
	mov.b64 	{%clo,%chi}, %rd70;
	mad.lo.cc.u32 	%r0, %alo, %blo, %clo;
	madc.hi.cc.u32 	%r1, %alo, %blo, %chi;
	madc.hi.u32 	%r2, %alo, %bhi, 0;
	mad.lo.cc.u32 	%r1, %alo, %bhi, %r1;
	madc.hi.cc.u32 	%r2, %ahi, %blo, %r2;
	madc.hi.u32 	%r3, %ahi, %bhi, 0;
	mad.lo.cc.u32 	%r1, %ahi, %blo, %r1;
	madc.lo.cc.u32 	%r2, %ahi, %bhi, %r2;
	addc.u32 	%r3, %r3, 0;
	mov.b64 	%rd28, {%r0,%r1};
	mov.b64 	%rd70, {%r2,%r3};
	}
	st.local.u64 	[%rd23], %rd28;
	add.s32 	%r44, %r44, 1;
	add.s32 	%r43, %r43, 1;
	add.s32 	%r42, %r42, 1;
	setp.ne.s32 	%p4, %r43, -15;
	mov.u32 	%r45, %r6;
	@%p4 bra 	$L__BB3_3;
$L__BB3_4:
	cvt.s64.s32 	%rd29, %r45;
	cvt.u64.u32 	%rd30, %r4;
	add.s64 	%rd31, %rd30, %rd29;
	shl.b64 	%rd32, %rd31, 3;
	add.s64 	%rd33, %rd1, %rd32;
	st.local.u64 	[%rd33+-120], %rd70;
	and.b32  	%r15, %r2, 63;
	ld.local.u64 	%rd72, [%rd1+16];
	ld.local.u64 	%rd71, [%rd1+24];
	setp.eq.s32 	%p5, %r15, 0;
	@%p5 bra 	$L__BB3_6;
	shl.b64 	%rd34, %rd71, %r15;
	shr.u64 	%rd35, %rd72, 1;
	xor.b32  	%r24, %r15, 63;
	shr.u64 	%rd36, %rd35, %r24;
	or.b64  	%rd71, %rd34, %rd36;
	ld.local.u64 	%rd37, [%rd1+8];
	shl.b64 	%rd38, %rd72, %r15;
	shr.u64 	%rd39, %rd37, 1;
	shr.u64 	%rd40, %rd39, %r24;
	or.b64  	%rd72, %rd38, %rd40;
$L__BB3_6:
	and.b32  	%r25, %r1, -2147483648;
	shr.u64 	%rd41, %rd71, 62;
	cvt.u32.u64 	%r26, %rd41;
	mov.b64 	{%r27, %r28}, %rd71;
	mov.b64 	{%r29, %r30}, %rd72;
	shf.l.wrap.b32 	%r31, %r30, %r27, 2;
	shf.l.wrap.b32 	%r32, %r27, %r28, 2;
	mov.b64 	%rd42, {%r31, %r32};
	shl.b64 	%rd43, %rd72, 2;
	shr.u64 	%rd44, %rd42, 63;
	cvt.u32.u64 	%r33, %rd44;
	add.s32 	%r34, %r33, %r26;
	setp.eq.s32 	%p6, %r25, 0;
	neg.s32 	%r35, %r34;
	selp.b32 	%r46, %r34, %r35, %p6;
	setp.gt.s64 	%p7, %rd42, -1;
	mov.b64 	%rd45, 0;
	{
	.reg .u32 %r0, %r1, %r2, %r3, %a0, %a1, %a2, %a3, %b0, %b1, %b2, %b3;
	mov.b64 	{%a0,%a1}, %rd45;
	mov.b64 	{%a2,%a3}, %rd45;
	mov.b64 	{%b0,%b1}, %rd43;
	mov.b64 	{%b2,%b3}, %rd42;
	sub.cc.u32 	%r0, %a0, %b0;
	subc.cc.u32 	%r1, %a1, %b1;
	subc.cc.u32 	%r2, %a2, %b2;
	subc.u32 	%r3, %a3, %b3;
	mov.b64 	%rd46, {%r0,%r1};
	mov.b64 	%rd47, {%r2,%r3};
	}
	xor.b32  	%r36, %r25, -2147483648;
	selp.b64 	%rd73, %rd42, %rd47, %p7;
	selp.b64 	%rd14, %rd43, %rd46, %p7;
	selp.b32 	%r17, %r25, %r36, %p7;
	clz.b64 	%r37, %rd73;
	cvt.u64.u32 	%rd15, %r37;
	setp.eq.s32 	%p8, %r37, 0;
	@%p8 bra 	$L__BB3_8;
	cvt.u32.u64 	%r38, %rd15;
	and.b32  	%r39, %r38, 63;
	shl.b64 	%rd48, %rd73, %r39;
	shr.u64 	%rd49, %rd14, 1;
	not.b32 	%r40, %r38;
	and.b32  	%r41, %r40, 63;
	shr.u64 	%rd50, %rd49, %r41;
	or.b64  	%rd73, %rd48, %rd50;
$L__BB3_8:
	mov.b64 	%rd51, -3958705157555305931;
	{
	.reg .u32 %r0, %r1, %r2, %r3, %alo, %ahi, %blo, %bhi;
	mov.b64 	{%alo,%ahi}, %rd73;
	mov.b64 	{%blo,%bhi}, %rd51;
	mul.lo.u32 	%r0, %alo, %blo;
	mul.hi.u32 	%r1, %alo, %blo;
	mad.lo.cc.u32 	%r1, %alo, %bhi, %r1;
	madc.hi.u32 	%r2, %alo, %bhi, 0;
	mad.lo.cc.u32 	%r1, %ahi, %blo, %r1;
	madc.hi.cc.u32 	%r2, %ahi, %blo, %r2;
	madc.hi.u32 	%r3, %ahi, %bhi, 0;
	mad.lo.cc.u32 	%r2, %ahi, %bhi, %r2;
	addc.u32 	%r3, %r3, 0;
	mov.b64 	%rd52, {%r0,%r1};
	mov.b64 	%rd53, {%r2,%r3};
	}
	setp.gt.s64 	%p9, %rd53, 0;
	{
	.reg .u32 %r0, %r1, %r2, %r3, %a0, %a1, %a2, %a3, %b0, %b1, %b2, %b3;
	mov.b64 	{%a0,%a1}, %rd52;
	mov.b64 	{%a2,%a3}, %rd53;
	mov.b64 	{%b0,%b1}, %rd52;
	mov.b64 	{%b2,%b3}, %rd53;
	add.cc.u32 	%r0, %a0, %b0;
	addc.cc.u32 	%r1, %a1, %b1;
	addc.cc.u32 	%r2, %a2, %b2;
	addc.u32 	%r3, %a3, %b3;
	mov.b64 	%rd54, {%r0,%r1};
	mov.b64 	%rd55, {%r2,%r3};
	}
	selp.b64 	%rd56, %rd55, %rd53, %p9;
	selp.s64 	%rd57, -1, 0, %p9;
	sub.s64 	%rd58, %rd57, %rd15;
	cvt.u64.u32 	%rd59, %r17;
	shl.b64 	%rd60, %rd59, 32;
	add.s64 	%rd61, %rd56, 1;
	shr.u64 	%rd62, %rd61, 10;
	add.s64 	%rd63, %rd62, 1;
	shr.u64 	%rd64, %rd63, 1;
	shl.b64 	%rd65, %rd58, 52;
	add.s64 	%rd66, %rd65, %rd64;
	add.s64 	%rd67, %rd66, 4602678819172646912;
	or.b64  	%rd68, %rd67, %rd60;
	mov.b64 	%fd4, %rd68;
$L__BB3_9:
	st.param.f64 	[func_retval0], %fd4;
	st.param.b32 	[func_retval0+8], %r46;
	ret;

}


// ===== COMPILED SASS (sm_100) =====

	.target	sm_100

	.elftype	@"ET_EXEC"


//--------------------- .note.nv.tkinfo           --------------------------
	.section	.note.nv.tkinfo,"",@"SHT_NOTE"
	.sectionflags	@"SHF_NOTE_NV_TKINFO"
	.tkinfo
        /*0018*/ 	.word	0x00000002
        /*0030*/ 	.string	""
        /*0030*/ 	.string	"ptxas"
        /*0030*/ 	.string	"Cuda compilation tools, release 13.0, V13.0.88"
        /*0030*/ 	.string	"Build cuda_13.0.r13.0/compiler.36424714_0"
        /*0030*/ 	.string	"-arch sm_100 -m 64 "



//--------------------- .note.nv.cuinfo           --------------------------
	.section	.note.nv.cuinfo,"",@"SHT_NOTE"
	.sectionflags	@"SHF_NOTE_NV_CUINFO"
        /*0018*/ 	.short	0x0002
        /*001a*/ 	.short	0x0064
        /*001c*/ 	.short	0x0082
	.zero		2


//--------------------- .nv.info                  --------------------------
	.section	.nv.info,"",@"SHT_CUDA_INFO"
	.align	4


	//----- nvinfo : EIATTR_REGCOUNT
	.align		4
        /*0000*/ 	.byte	0x04, 0x2f
        /*0002*/ 	.short	(.L_3 - .L_2)
	.align		4
.L_2:
        /*0004*/ 	.word	index@(_Z6kernelv)
        /*0008*/ 	.word	0x00000004


	//----- nvinfo : EIATTR_FRAME_SIZE
	.align		4
.L_3:
        /*000c*/ 	.byte	0x04, 0x11
        /*000e*/ 	.short	(.L_5 - .L_4)
	.align		4
.L_4:
        /*0010*/ 	.word	index@(_Z6kernelv)
        /*0014*/ 	.word	0x00000000


	//----- nvinfo : EIATTR_REGCOUNT
	.align		4
.L_5:
        /*0018*/ 	.byte	0x04, 0x2f
        /*001a*/ 	.short	(.L_7 - .L_6)
	.align		4
.L_6:
        /*001c*/ 	.word	index@(_Z10cudaRenderPji)
        /*0020*/ 	.word	0x0000000a


	//----- nvinfo : EIATTR_FRAME_SIZE
	.align		4
.L_7:
        /*0024*/ 	.byte	0x04, 0x11
        /*0026*/ 	.short	(.L_9 - .L_8)
	.align		4
.L_8:
        /*0028*/ 	.word	index@(_Z10cudaRenderPji)
        /*002c*/ 	.word	0x00000000


	//----- nvinfo : EIATTR_REGCOUNT
	.align		4
.L_9:
        /*0030*/ 	.byte	0x04, 0x2f
        /*0032*/ 	.short	(.L_11 - .L_10)
	.align		4
.L_10:
        /*0034*/ 	.word	index@(_Z6kerneljjPhf)
        /*0038*/ 	.word	0x0000001c


	//----- nvinfo : EIATTR_FRAME_SIZE
	.align		4
.L_11:
        /*003c*/ 	.byte	0x04, 0x11
        /*003e*/ 	.short	(.L_13 - .L_12)
	.align		4
.L_12:
        /*0040*/ 	.word	index@($_Z6kerneljjPhf$__internal_trig_reduction_slowpathd)
        /*0044*/ 	.word	0x00000028


	//----- nvinfo : EIATTR_FRAME_SIZE
	.align		4
.L_13:
        /*0048*/ 	.byte	0x04, 0x11
        /*004a*/ 	.short	(.L_15 - .L_14)
	.align		4
.L_14:
        /*004c*/ 	.word	index@($__internal_1_$__cuda_sm3x_div_rn_noftz_f32_slowpath)
        /*0050*/ 	.word	0x00000028


	//----- nvinfo : EIATTR_FRAME_SIZE
	.align		4
.L_15:
        /*0054*/ 	.byte	0x04, 0x11
        /*0056*/ 	.short	(.L_17 - .L_16)
	.align		4
.L_16:
        /*0058*/ 	.word	index@($__internal_0_$__cuda_sm20_div_rn_f64_full)
        /*005c*/ 	.word	0x00000028


	//----- nvinfo : EIATTR_FRAME_SIZE
	.align		4
.L_17:
        /*0060*/ 	.byte	0x04, 0x11
        /*0062*/ 	.short	(.L_19 - .L_18)
	.align		4
.L_18:
        /*0064*/ 	.word	index@(_Z6kerneljjPhf)
        /*0068*/ 	.word	0x00000028


	//----- nvinfo : EIATTR_MIN_STACK_SIZE
	.align		4
.L_19:
        /*006c*/ 	.byte	0x04, 0x12
        /*006e*/ 	.short	(.L_21 - .L_20)
	.align		4
.L_20:
        /*0070*/ 	.word	index@(_Z6kerneljjPhf)
        /*0074*/ 	.word	0x00000028


	//----- nvinfo : EIATTR_MIN_STACK_SIZE
	.align		4
.L_21:
        /*0078*/ 	.byte	0x04, 0x12
        /*007a*/ 	.short	(.L_23 - .L_22)
	.align		4
.L_22:
        /*007c*/ 	.word	index@(_Z10cudaRenderPji)
        /*0080*/ 	.word	0x00000000


	//----- nvinfo : EIATTR_MIN_STACK_SIZE
	.align		4
.L_23:
        /*0084*/ 	.byte	0x04, 0x12
        /*0086*/ 	.short	(.L_25 - .L_24)
	.align		4
.L_24:
        /*0088*/ 	.word	index@(_Z6kernelv)
        /*008c*/ 	.word	0x00000000
.L_25:


//--------------------- .nv.compat                --------------------------
	.section	.nv.compat,"",@"SHT_CUDA_COMPAT_INFO"
	.align	4
        /*0000*/ 	.byte	0x02, 0x09, 0x00, 0x00, 0x02, 0x02, 0x01, 0x00, 0x02, 0x05, 0x05, 0x00, 0x03, 0x07, 0x01, 0x01
        /*0010*/ 	.byte	0x02, 0x03, 0x00, 0x00, 0x02, 0x06, 0x01, 0x00, 0x04, 0x0b, 0x08, 0x00, 0x01, 0x00, 0x00, 0x00
        /*0020*/ 	.byte	0x00, 0x00, 0x00, 0x00


//--------------------- .nv.info._Z6kerneljjPhf   --------------------------
	.section	.nv.info._Z6kerneljjPhf,"",@"SHT_CUDA_INFO"
	.sectionflags	@""
	.align	4


	//----- nvinfo : EIATTR_CUDA_API_VERSION
	.align		4
        /*0000*/ 	.byte	0x04, 0x37
        /*0002*/ 	.short	(.L_27 - .L_26)
.L_26:
        /*0004*/ 	.word	0x00000082


	//----- nvinfo : EIATTR_KPARAM_INFO
	.align		4
.L_27:
        /*0008*/ 	.byte	0x04, 0x17
        /*000a*/ 	.short	(.L_29 - .L_28)
.L_28:
        /*000c*/ 	.word	0x00000000
        /*0010*/ 	.short	0x0003
        /*0012*/ 	.short	0x0010
        /*0014*/ 	.byte	0x00, 0xf0, 0x11, 0x00


	//----- nvinfo : EIATTR_KPARAM_INFO
	.align		4
.L_29:
        /*0018*/ 	.byte	0x04, 0x17
        /*001a*/ 	.short	(.L_31 - .L_30)
.L_30:
        /*001c*/ 	.word	0x00000000
        /*0020*/ 	.short	0x0002
        /*0022*/ 	.short	0x0008
        /*0024*/ 	.byte	0x00, 0xf5, 0x21, 0x00


	//----- nvinfo : EIATTR_KPARAM_INFO
	.align		4
.L_31:
        /*0028*/ 	.byte	0x04, 0x17
        /*002a*/ 	.short	(.L_33 - .L_32)
.L_32:
        /*002c*/ 	.word	0x00000000
        /*0030*/ 	.short	0x0001
        /*0032*/ 	.short	0x0004
        /*0034*/ 	.byte	0x00, 0xf0, 0x11, 0x00


	//----- nvinfo : EIATTR_KPARAM_INFO
	.align		4
.L_33:
        /*0038*/ 	.byte	0x04, 0x17
        /*003a*/ 	.short	(.L_35 - .L_34)
.L_34:
        /*003c*/ 	.word	0x00000000
        /*0040*/ 	.short	0x0000
        /*0042*/ 	.short	0x0000
        /*0044*/ 	.byte	0x00, 0xf0, 0x11, 0x00


	//----- nvinfo : EIATTR_SPARSE_MMA_MASK
	.align		4
.L_35:
        /*0048*/ 	.byte	0x03, 0x50
        /*004a*/ 	.short	0x0000


	//----- nvinfo : EIATTR_MAXREG_COUNT
	.align		4
        /*004c*/ 	.byte	0x03, 0x1b
        /*004e*/ 	.short	0x00ff


	//----- nvinfo : EIATTR_MERCURY_ISA_VERSION
	.align		4
        /*0050*/ 	.byte	0x03, 0x5f
        /*0052*/ 	.short	0x0101


	//----- nvinfo : EIATTR_VRC_CTA_INIT_COUNT
	.align		4
        /*0054*/ 	.byte	0x02, 0x4a
	.zero		1
	.zero		1


	//----- nvinfo : EIATTR_EXIT_INSTR_OFFSETS
	.align		4
        /*0058*/ 	.byte	0x04, 0x1c
        /*005a*/ 	.short	(.L_37 - .L_36)


	//   ....[0]....
.L_36:
        /*005c*/ 	.word	0x00000220


	//   ....[1]....
        /*0060*/ 	.word	0x00000f20


	//----- nvinfo : EIATTR_CRS_STACK_SIZE
	.align		4
.L_37:
        /*0064*/ 	.byte	0x04, 0x1e
        /*0066*/ 	.short	(.L_39 - .L_38)
.L_38:
        /*0068*/ 	.word	0x00000000


	//----- nvinfo : EIATTR_CBANK_PARAM_SIZE
	.align		4
.L_39:
        /*006c*/ 	.byte	0x03, 0x19
        /*006e*/ 	.short	0x0014


	//----- nvinfo : EIATTR_PARAM_CBANK
	.align		4
        /*0070*/ 	.byte	0x04, 0x0a
        /*0072*/ 	.short	(.L_41 - .L_40)
	.align		4
.L_40:
        /*0074*/ 	.word	index@(.nv.constant0._Z6kerneljjPhf)
        /*0078*/ 	.short	0x0380
        /*007a*/ 	.short	0x0014


	//----- nvinfo : EIATTR_SW_WAR
	.align		4
.L_41:
        /*007c*/ 	.byte	0x04, 0x36
        /*007e*/ 	.short	(.L_43 - .L_42)
.L_42:
        /*0080*/ 	.word	0x00000008
.L_43:


//--------------------- .nv.info._Z10cudaRenderPji --------------------------
	.section	.nv.info._Z10cudaRenderPji,"",@"SHT_CUDA_INFO"
	.sectionflags	@""
	.align	4


	//----- nvinfo : EIATTR_CUDA_API_VERSION
	.align		4
        /*0000*/ 	.byte	0x04, 0x37
        /*0002*/ 	.short	(.L_45 - .L_44)
.L_44:
        /*0004*/ 	.word	0x00000082


	//----- nvinfo : EIATTR_KPARAM_INFO
	.align		4
.L_45:
        /*0008*/ 	.byte	0x04, 0x17
        /*000a*/ 	.short	(.L_47 - .L_46)
.L_46:
        /*000c*/ 	.word	0x00000000
        /*0010*/ 	.short	0x0001
        /*0012*/ 	.short	0x0008
        /*0014*/ 	.byte	0x00, 0xf0, 0x11, 0x00


	//----- nvinfo : EIATTR_KPARAM_INFO
	.align		4
.L_47:
        /*0018*/ 	.byte	0x04, 0x17
        /*001a*/ 	.short	(.L_49 - .L_48)
.L_48:
        /*001c*/ 	.word	0x00000000
        /*0020*/ 	.short	0x0000
        /*0022*/ 	.short	0x0000
        /*0024*/ 	.byte	0x00, 0xf5, 0x21, 0x00


	//----- nvinfo : EIATTR_SPARSE_MMA_MASK
	.align		4
.L_49:
        /*0028*/ 	.byte	0x03, 0x50
        /*002a*/ 	.short	0x0000


	//----- nvinfo : EIATTR_MAXREG_COUNT
	.align		4
        /*002c*/ 	.byte	0x03, 0x1b
        /*002e*/ 	.short	0x00ff


	//----- nvinfo : EIATTR_MERCURY_ISA_VERSION
	.align		4
        /*0030*/ 	.byte	0x03, 0x5f
        /*0032*/ 	.short	0x0101


	//----- nvinfo : EIATTR_VRC_CTA_INIT_COUNT
	.align		4
        /*0034*/ 	.byte	0x02, 0x4a
	.zero		1
	.zero		1


	//----- nvinfo : EIATTR_EXIT_INSTR_OFFSETS
	.align		4
        /*0038*/ 	.byte	0x04, 0x1c
        /*003a*/ 	.short	(.L_51 - .L_50)


	//   ....[0]....
.L_50:
        /*003c*/ 	.word	0x00000170


	//----- nvinfo : EIATTR_CBANK_PARAM_SIZE
	.align		4
.L_51:
        /*0040*/ 	.byte	0x03, 0x19
        /*0042*/ 	.short	0x000c


	//----- nvinfo : EIATTR_PARAM_CBANK
	.align		4
        /*0044*/ 	.byte	0x04, 0x0a
        /*0046*/ 	.short	(.L_53 - .L_52)
	.align		4
.L_52:
        /*0048*/ 	.word	index@(.nv.constant0._Z10cudaRenderPji)
        /*004c*/ 	.short	0x0380
        /*004e*/ 	.short	0x000c


	//----- nvinfo : EIATTR_SW_WAR
	.align		4
.L_53:
        /*0050*/ 	.byte	0x04, 0x36
        /*0052*/ 	.short	(.L_55 - .L_54)
.L_54:
        /*0054*/ 	.word	0x00000008
.L_55:


//--------------------- .nv.info._Z6kernelv       --------------------------
	.section	.nv.info._Z6kernelv,"",@"SHT_CUDA_INFO"
	.sectionflags	@""
	.align	4


	//----- nvinfo : EIATTR_CUDA_API_VERSION
	.align		4
        /*0000*/ 	.byte	0x04, 0x37
        /*0002*/ 	.short	(.L_57 - .L_56)
.L_56:
        /*0004*/ 	.word	0x00000082


	//----- nvinfo : EIATTR_SPARSE_MMA_MASK
	.align		4
.L_57:
        /*0008*/ 	.byte	0x03, 0x50
        /*000a*/ 	.short	0x0000


	//----- nvinfo : EIATTR_MAXREG_COUNT
	.align		4
        /*000c*/ 	.byte	0x03, 0x1b
        /*000e*/ 	.short	0x00ff


	//----- nvinfo : EIATTR_MERCURY_ISA_VERSION
	.align		4
        /*0010*/ 	.byte	0x03, 0x5f
        /*0012*/ 	.short	0x0101


	//----- nvinfo : EIATTR_VRC_CTA_INIT_COUNT
	.align		4
        /*0014*/ 	.byte	0x02, 0x4a
	.zero		1
	.zero		1


	//----- nvinfo : EIATTR_EXIT_INSTR_OFFSETS
	.align		4
        /*0018*/ 	.byte	0x04, 0x1c
        /*001a*/ 	.short	(.L_59 - .L_58)


	//   ....[0]....
.L_58:
        /*001c*/ 	.word	0x00000010


	//----- nvinfo : EIATTR_SW_WAR
	.align		4
.L_59:
        /*0020*/ 	.byte	0x04, 0x36
        /*0022*/ 	.short	(.L_61 - .L_60)
.L_60:
        /*0024*/ 	.word	0x00000008
.L_61:


//--------------------- .nv.callgraph             --------------------------
	.section	.nv.callgraph,"",@"SHT_CUDA_CALLGRAPH"
	.align	4
	.sectionentsize	8
	.align		4
        /*0000*/ 	.word	0x00000000
	.align		4
        /*0004*/ 	.word	0xffffffff
	.align		4
        /*0008*/ 	.word	0x00000000
	.align		4
        /*000c*/ 	.word	0xfffffffe
	.align		4
        /*0010*/ 	.word	0x00000000
	.align		4
        /*0014*/ 	.word	0xfffffffd
	.align		4
        /*0018*/ 	.word	0x00000000
	.align		4
        /*001c*/ 	.word	0xfffffffc


//--------------------- .nv.constant4             --------------------------
	.section	.nv.constant4,"a",@progbits
	.align	8
	.align		8
.nv.constant4:
        /*0000*/ 	.dword	__cudart_i2opi_d
	.align		8
        /*0008*/ 	.dword	__cudart_sin_cos_coeffs


//--------------------- .text._Z6kerneljjPhf      --------------------------
	.section	.text._Z6kerneljjPhf,"ax",@progbits
	.align	128
        .global         _Z6kerneljjPhf
        .type           _Z6kerneljjPhf,@function
        .size           _Z6kerneljjPhf,(.L_x_43 - _Z6kerneljjPhf)
        .other          _Z6kerneljjPhf,@"STO_CUDA_ENTRY STV_DEFAULT"
_Z6kerneljjPhf:
.text._Z6kerneljjPhf:
[----:B------:R-:W0:Y:S01]  /*0000*/  LDC R1, c[0x0][0x37c] ;  /* 0x0000df00ff017b82 */ /* 0x000e220000000800 */
[----:B------:R-:W1:Y:S01]  /*0010*/  LDCU.64 UR4, c[0x0][0x380] ;  /* 0x00007000ff0477ac */ /* 0x000e620008000a00 */
[----:B------:R-:W2:Y:S06]  /*0020*/  S2R R7, SR_TID.Y ;  /* 0x0000000000077919 */ /* 0x000eac0000002200 */
[----:B------:R-:W2:Y:S01]  /*0030*/  S2UR UR8, SR_CTAID.Y ;  /* 0x00000000000879c3 */ /* 0x000ea20000002600 */
[----:B0-----:R-:W-:Y:S01]  /*0040*/  VIADD R1, R1, 0xffffffd8 ;  /* 0xffffffd801017836 */ /* 0x001fe20000000000 */
[----:B------:R-:W0:Y:S01]  /*0050*/  LDCU UR7, c[0x0][0x360] ;  /* 0x00006c00ff0777ac */ /* 0x000e220008000800 */
[----:B------:R-:W0:Y:S05]  /*0060*/  S2R R5, SR_TID.X ;  /* 0x0000000000057919 */ /* 0x000e2a0000002100 */
[----:B------:R-:W2:Y:S01]  /*0070*/  LDC R4, c[0x0][0x364] ;  /* 0x0000d900ff047b82 */ /* 0x000ea20000000800 */
[----:B-1----:R-:W1:Y:S07]  /*0080*/  I2F.U32.RP R0, UR4 ;  /* 0x0000000400007d06 */ /* 0x002e6e0008209000 */
[----:B------:R-:W3:Y:S01]  /*0090*/  S2UR UR6, SR_CTAID.X ;  /* 0x00000000000679c3 */ /* 0x000ee20000002500 */
[----:B------:R-:W-:-:S07]  /*00a0*/  ISETP.NE.U32.AND P2, PT, RZ, UR4, PT ;  /* 0x00000004ff007c0c */ /* 0x000fce000bf45070 */
[----:B------:R-:W3:Y:S01]  /*00b0*/  LDC R9, c[0x0][0x370] ;  /* 0x0000dc00ff097b82 */ /* 0x000ee20000000800 */
[----:B-1----:R-:W1:Y:S02]  /*00c0*/  MUFU.RCP R0, R0 ;  /* 0x0000000000007308 */ /* 0x002e640000001000 */
[----:B-1----:R-:W-:Y:S02]  /*00d0*/  VIADD R2, R0, 0xffffffe ;  /* 0x0ffffffe00027836 */ /* 0x002fe40000000000 */
[----:B--2---:R-:W-:-:S04]  /*00e0*/  IMAD R0, R4, UR8, R7 ;  /* 0x0000000804007c24 */ /* 0x004fc8000f8e0207 */
[----:B------:R1:W2:Y:S01]  /*00f0*/  F2I.FTZ.U32.TRUNC.NTZ R3, R2 ;  /* 0x0000000200037305 */ /* 0x0002a2000021f000 */
[----:B---3--:R-:W-:-:S04]  /*0100*/  IMAD R0, R0, R9, UR6 ;  /* 0x0000000600007e24 */ /* 0x008fc8000f8e0209 */
[----:B0-----:R-:W-:Y:S02]  /*0110*/  IMAD R0, R0, UR7, R5 ;  /* 0x0000000700007c24 */ /* 0x001fe4000f8e0205 */
[----:B-1----:R-:W-:Y:S02]  /*0120*/  IMAD.MOV.U32 R2, RZ, RZ, RZ ;  /* 0x000000ffff027224 */ /* 0x002fe400078e00ff */
[----:B--2---:R-:W-:-:S04]  /*0130*/  IMAD.MOV R6, RZ, RZ, -R3 ;  /* 0x000000ffff067224 */ /* 0x004fc800078e0a03 */
[----:B------:R-:W-:-:S04]  /*0140*/  IMAD R7, R6, UR4, RZ ;  /* 0x0000000406077c24 */ /* 0x000fc8000f8e02ff */
[----:B------:R-:W-:-:S06]  /*0150*/  IMAD.HI.U32 R3, R3, R7, R2 ;  /* 0x0000000703037227 */ /* 0x000fcc00078e0002 */
[----:B------:R-:W-:-:S04]  /*0160*/  IMAD.HI.U32 R2, R3, R0, RZ ;  /* 0x0000000003027227 */ /* 0x000fc800078e00ff */
[----:B------:R-:W-:-:S04]  /*0170*/  IMAD.MOV R3, RZ, RZ, -R2 ;  /* 0x000000ffff037224 */ /* 0x000fc800078e0a02 */
[----:B------:R-:W-:-:S05]  /*0180*/  IMAD R3, R3, UR4, R0 ;  /* 0x0000000403037c24 */ /* 0x000fca000f8e0200 */
[----:B------:R-:W-:-:S13]  /*0190*/  ISETP.GE.U32.AND P0, PT, R3, UR4, PT ;  /* 0x0000000403007c0c */ /* 0x000fda000bf06070 */
[----:B------:R-:W-:Y:S02]  /*01a0*/  @P0 VIADD R3, R3, -UR4 ;  /* 0x8000000403030c36 */ /* 0x000fe40008000000 */
[----:B------:R-:W-:-:S03]  /*01b0*/  @P0 VIADD R2, R2, 0x1 ;  /* 0x0000000102020836 */ /* 0x000fc60000000000 */
[----:B------:R-:W-:-:S13]  /*01c0*/  ISETP.GE.U32.AND P1, PT, R3, UR4, PT ;  /* 0x0000000403007c0c */ /* 0x000fda000bf26070 */
[----:B------:R-:W-:Y:S01]  /*01d0*/  @P1 VIADD R2, R2, 0x1 ;  /* 0x0000000102021836 */ /* 0x000fe20000000000 */
[----:B------:R-:W-:-:S04]  /*01e0*/  @!P2 LOP3.LUT R2, RZ, UR4, RZ, 0x33, !PT ;  /* 0x00000004ff02ac12 */ /* 0x000fc8000f8e33ff */
[----:B------:R-:W-:Y:S01]  /*01f0*/  ISETP.GE.U32.AND P0, PT, R2, UR5, PT ;  /* 0x0000000502007c0c */ /* 0x000fe2000bf06070 */
[----:B------:R-:W-:-:S04]  /*0200*/  IMAD.MOV R7, RZ, RZ, -R2 ;  /* 0x000000ffff077224 */ /* 0x000fc800078e0a02 */
[----:B------:R-:W-:-:S08]  /*0210*/  IMAD R7, R7, UR4, R0 ;  /* 0x0000000407077c24 */ /* 0x000fd0000f8e0200 */
[----:B------:R-:W-:Y:S05]  /*0220*/  @P0 EXIT ;  /* 0x000000000000094d */ /* 0x000fea0003800000 */
[----:B------:R-:W-:Y:S01]  /*0230*/  ULEA.HI UR4, UR4, UR4, URZ, 0x1 ;  /* 0x0000000404047291 */ /* 0x000fe2000f8f08ff */
[----:B------:R-:W-:Y:S01]  /*0240*/  BSSY.RECONVERGENT B0, `(.L_x_0) ;  /* 0x0000012000007945 */ /* 0x000fe20003800200 */
[----:B------:R-:W0:Y:S02]  /*0250*/  LDCU UR5, c[0x0][0x390] ;  /* 0x00007200ff0577ac */ /* 0x000e240008000800 */
[----:B------:R-:W-:-:S06]  /*0260*/  USHF.R.S32.HI UR4, URZ, 0x1, UR4 ;  /* 0x00000001ff047899 */ /* 0x000fcc0008011404 */
[----:B------:R-:W-:Y:S02]  /*0270*/  I2FP.F32.S32 R3, UR4 ;  /* 0x0000000400037c45 */ /* 0x000fe40008201400 */
[----:B------:R-:W-:Y:S02]  /*0280*/  IADD3 R0, PT, PT, -R2, UR4, RZ ;  /* 0x0000000402007c10 */ /* 0x000fe4000fffe1ff */
[----:B------:R-:W1:Y:S02]  /*0290*/  MUFU.RCP R4, R3 ;  /* 0x0000000300047308 */ /* 0x000e640000001000 */
[----:B------:R-:W-:-:S05]  /*02a0*/  I2FP.F32.S32 R0, R0 ;  /* 0x0000000000007245 */ /* 0x000fca0000201400 */
[----:B0-----:R-:W-:-:S04]  /*02b0*/  FMUL R0, R0, UR5 ;  /* 0x0000000500007c20 */ /* 0x001fc80008400000 */
[----:B------:R-:W0:Y:S01]  /*02c0*/  FCHK P0, R0, R3 ;  /* 0x0000000300007302 */ /* 0x000e220000000000 */
[----:B-1----:R-:W-:-:S04]  /*02d0*/  FFMA R5, -R3, R4, 1 ;  /* 0x3f80000003057423 */ /* 0x002fc80000000104 */
[----:B------:R-:W-:-:S04]  /*02e0*/  FFMA R5, R4, R5, R4 ;  /* 0x0000000504057223 */ /* 0x000fc80000000004 */
[----:B------:R-:W-:-:S04]  /*02f0*/  FFMA R4, R0, R5, RZ ;  /* 0x0000000500047223 */ /* 0x000fc800000000ff */
[----:B------:R-:W-:-:S04]  /*0300*/  FFMA R6, -R3, R4, R0 ;  /* 0x0000000403067223 */ /* 0x000fc80000000100 */
[----:B------:R-:W-:Y:S01]  /*0310*/  FFMA R4, R5, R6, R4 ;  /* 0x0000000605047223 */ /* 0x000fe20000000004 */
[----:B0-----:R-:W-:Y:S06]  /*0320*/  @!P0 BRA `(.L_x_1) ;  /* 0x00000000000c8947 */ /* 0x001fec0003800000 */
[----:B------:R-:W-:-:S07]  /*0330*/  MOV R6, 0x350 ;  /* 0x0000035000067802 */ /* 0x000fce0000000f00 */
[----:B------:R-:W-:Y:S05]  /*0340*/  CALL.REL.NOINC `($__internal_1_$__cuda_sm3x_div_rn_noftz_f32_slowpath) ;  /* 0x0000001000307944 */ /* 0x000fea0003c00000 */
[----:B------:R-:W-:-:S07]  /*0350*/  IMAD.MOV.U32 R4, RZ, RZ, R0 ;  /* 0x000000ffff047224 */ /* 0x000fce00078e0000 */
.L_x_1:
[----:B------:R-:W-:Y:S05]  /*0360*/  BSYNC.RECONVERGENT B0 ;  /* 0x0000000000007941 */ /* 0x000fea0003800200 */
.L_x_0:
[----:B------:R-:W0:Y:S01]  /*0370*/  LDCU UR4, c[0x0][0x384] ;  /* 0x00007080ff0477ac */ /* 0x000e220008000800 */
[----:B------:R-:W-:Y:S01]  /*0380*/  BSSY.RECONVERGENT B0, `(.L_x_2) ;  /* 0x0000013000007945 */ /* 0x000fe20003800200 */
[----:B------:R-:W1:Y:S01]  /*0390*/  LDCU UR5, c[0x0][0x390] ;  /* 0x00007200ff0577ac */ /* 0x000e620008000800 */
[----:B0-----:R-:W-:-:S04]  /*03a0*/  ULEA.HI UR4, UR4, UR4, URZ, 0x1 ;  /* 0x0000000404047291 */ /* 0x001fc8000f8f08ff */
[----:B------:R-:W-:-:S06]  /*03b0*/  USHF.R.S32.HI UR4, URZ, 0x1, UR4 ;  /* 0x00000001ff047899 */ /* 0x000fcc0008011404 */
[----:B------:R-:W-:Y:S02]  /*03c0*/  I2FP.F32.S32 R3, UR4 ;  /* 0x0000000400037c45 */ /* 0x000fe40008201400 */
[----:B------:R-:W-:Y:S02]  /*03d0*/  IADD3 R0, PT, PT, -R7, UR4, RZ ;  /* 0x0000000407007c10 */ /* 0x000fe4000fffe1ff */
[----:B------:R-:W0:Y:S02]  /*03e0*/  MUFU.RCP R6, R3 ;  /* 0x0000000300067308 */ /* 0x000e240000001000 */
[----:B------:R-:W-:-:S05]  /*03f0*/  I2FP.F32.S32 R0, R0 ;  /* 0x0000000000007245 */ /* 0x000fca0000201400 */
[----:B-1----:R-:W-:-:S04]  /*0400*/  FMUL R0, R0, UR5 ;  /* 0x0000000500007c20 */ /* 0x002fc80008400000 */
[----:B------:R-:W1:Y:S01]  /*0410*/  FCHK P0, R0, R3 ;  /* 0x0000000300007302 */ /* 0x000e620000000000 */
[----:B0-----:R-:W-:-:S04]  /*0420*/  FFMA R5, -R3, R6, 1 ;  /* 0x3f80000003057423 */ /* 0x001fc80000000106 */
[----:B------:R-:W-:-:S04]  /*0430*/  FFMA R5, R6, R5, R6 ;  /* 0x0000000506057223 */ /* 0x000fc80000000006 */
[----:B------:R-:W-:-:S04]  /*0440*/  FFMA R6, R0, R5, RZ ;  /* 0x0000000500067223 */ /* 0x000fc800000000ff */
[----:B------:R-:W-:-:S04]  /*0450*/  FFMA R8, -R3, R6, R0 ;  /* 0x0000000603087223 */ /* 0x000fc80000000100 */
[----:B------:R-:W-:Y:S01]  /*0460*/  FFMA R5, R5, R8, R6 ;  /* 0x0000000805057223 */ /* 0x000fe20000000006 */
[----:B-1----:R-:W-:Y:S06]  /*0470*/  @!P0 BRA `(.L_x_3) ;  /* 0x00000000000c8947 */ /* 0x002fec0003800000 */
[----:B------:R-:W-:-:S07]  /*0480*/  MOV R6, 0x4a0 ;  /* 0x000004a000067802 */ /* 0x000fce0000000f00 */
[----:B------:R-:W-:Y:S05]  /*0490*/  CALL.REL.NOINC `($__internal_1_$__cuda_sm3x_div_rn_noftz_f32_slowpath) ;  /* 0x0000000c00dc7944 */ /* 0x000fea0003c00000 */
[----:B------:R-:W-:-:S07]  /*04a0*/  IMAD.MOV.U32 R5, RZ, RZ, R0 ;  /* 0x000000ffff057224 */ /* 0x000fce00078e0000 */
.L_x_3:
[----:B------:R-:W-:Y:S05]  /*04b0*/  BSYNC.RECONVERGENT B0 ;  /* 0x0000000000007941 */ /* 0x000fea0003800200 */
.L_x_2:
[----:B------:R-:W-:Y:S01]  /*04c0*/  BSSY.RECONVERGENT B0, `(.L_x_4) ;  /* 0x0000032000007945 */ /* 0x000fe20003800200 */
[----:B------:R-:W-:Y:S01]  /*04d0*/  IMAD.MOV.U32 R0, RZ, RZ, RZ ;  /* 0x000000ffff007224 */ /* 0x000fe200078e00ff */
[----:B------:R-:W0:Y:S06]  /*04e0*/  LDCU.64 UR4, c[0x0][0x358] ;  /* 0x00006b00ff0477ac */ /* 0x000e2c0008000a00 */
.L_x_9:
[C---:B------:R-:W-:Y:S01]  /*04f0*/  FMUL R3, R5.reuse, R5 ;  /* 0x0000000505037220 */ /* 0x040fe20000400000 */
[----:B------:R-:W-:-:S03]  /*0500*/  FMUL R6, R5, R4 ;  /* 0x0000000405067220 */ /* 0x000fc60000400000 */
[-C--:B------:R-:W-:Y:S01]  /*0510*/  FFMA R3, R4, R4.reuse, -R3 ;  /* 0x0000000404037223 */ /* 0x080fe20000000803 */
[----:B------:R-:W-:-:S03]  /*0520*/  FFMA R6, R5, R4, R6 ;  /* 0x0000000405067223 */ /* 0x000fc60000000006 */
[----:B------:R-:W-:Y:S01]  /*0530*/  FADD R8, R3, -0.80000001192092895508 ;  /* 0xbf4ccccd03087421 */ /* 0x000fe20000000000 */
[----:B------:R-:W-:-:S05]  /*0540*/  FADD R5, R6, 0.15600000321865081787 ;  /* 0x3e1fbe7706057421 */ /* 0x000fca0000000000 */
[----:B------:R-:W-:-:S04]  /*0550*/  FMNMX R3, R8, R5, !PT ;  /* 0x0000000508037209 */ /* 0x000fc80007800000 */
[----:B------:R-:W-:-:S13]  /*0560*/  FSETP.GT.AND P0, PT, R3, 150, PT ;  /* 0x431600000300780b */ /* 0x000fda0003f04000 */
[----:B------:R-:W-:Y:S05]  /*0570*/  @P0 BRA `(.L_x_5) ;  /* 0x0000000000940947 */ /* 0x000fea0003800000 */
[-C--:B------:R-:W-:Y:S01]  /*0580*/  FMUL R3, R5, R5.reuse ;  /* 0x0000000505037220 */ /* 0x080fe20000400000 */
[----:B------:R-:W-:-:S03]  /*0590*/  FMUL R4, R8, R5 ;  /* 0x0000000508047220 */ /* 0x000fc60000400000 */
[C---:B------:R-:W-:Y:S01]  /*05a0*/  FFMA R3, R8.reuse, R8, -R3 ;  /* 0x0000000808037223 */ /* 0x040fe20000000803 */
        /* <DEDUP_REMOVED lines=16> */
[-C--:B------:R-:W-:Y:S01]  /*06b0*/  FMUL R4, R6, R5.reuse ;  /* 0x0000000506047220 */ /* 0x080fe20000400000 */
[----:B------:R-:W-:Y:S02]  /*06c0*/  VIADD R0, R0, 0x4 ;  /* 0x0000000400007836 */ /* 0x000fe40000000000 */
[C---:B------:R-:W-:Y:S01]  /*06d0*/  FFMA R3, R6.reuse, R6, -R3 ;  /* 0x0000000606037223 */ /* 0x040fe20000000803 */
[----:B------:R-:W-:-:S03]  /*06e0*/  FFMA R4, R6, R5, R4 ;  /* 0x0000000506047223 */ /* 0x000fc60000000004 */
[----:B------:R-:W-:Y:S01]  /*06f0*/  FADD R3, R3, -0.80000001192092895508 ;  /* 0xbf4ccccd03037421 */ /* 0x000fe20000000000 */
[----:B------:R-:W-:-:S05]  /*0700*/  FADD R5, R4, 0.15600000321865081787 ;  /* 0x3e1fbe7704057421 */ /* 0x000fca0000000000 */
[----:B------:R-:W-:-:S04]  /*0710*/  FMNMX R4, R3, R5, !PT ;  /* 0x0000000503047209 */ /* 0x000fc80007800000 */
[----:B------:R-:W-:-:S13]  /*0720*/  FSETP.GT.AND P0, PT, R4, 150, PT ;  /* 0x431600000400780b */ /* 0x000fda0003f04000 */
[----:B------:R-:W-:Y:S05]  /*0730*/  @P0 BRA `(.L_x_8) ;  /* 0x0000000000280947 */ /* 0x000fea0003800000 */
[----:B------:R-:W-:Y:S01]  /*0740*/  ISETP.NE.AND P0, PT, R0, 0x3e8, PT ;  /* 0x000003e80000780c */ /* 0x000fe20003f05270 */
[----:B------:R-:W-:-:S12]  /*0750*/  IMAD.MOV.U32 R4, RZ, RZ, R3 ;  /* 0x000000ffff047224 */ /* 0x000fd800078e0003 */
[----:B------:R-:W-:Y:S05]  /*0760*/  @P0 BRA `(.L_x_9) ;  /* 0xfffffffc00600947 */ /* 0x000fea000383ffff */
[----:B------:R-:W-:Y:S01]  /*0770*/  IMAD.MOV.U32 R0, RZ, RZ, RZ ;  /* 0x000000ffff007224 */ /* 0x000fe200078e00ff */
[----:B------:R-:W-:Y:S06]  /*0780*/  BRA `(.L_x_8) ;  /* 0x0000000000147947 */ /* 0x000fec0003800000 */
.L_x_7:
[----:B------:R-:W-:Y:S01]  /*0790*/  VIADD R0, R0, 0x3 ;  /* 0x0000000300007836 */ /* 0x000fe20000000000 */
[----:B------:R-:W-:Y:S06]  /*07a0*/  BRA `(.L_x_8) ;  /* 0x00000000000c7947 */ /* 0x000fec0003800000 */
.L_x_6:
[----:B------:R-:W-:Y:S01]  /*07b0*/  VIADD R0, R0, 0x2 ;  /* 0x0000000200007836 */ /* 0x000fe20000000000 */
[----:B------:R-:W-:Y:S06]  /*07c0*/  BRA `(.L_x_8) ;  /* 0x0000000000047947 */ /* 0x000fec0003800000 */
.L_x_5:
[----:B------:R-:W-:-:S07]  /*07d0*/  VIADD R0, R0, 0x1 ;  /* 0x0000000100007836 */ /* 0x000fce0000000000 */
.L_x_8:
[----:B0-----:R-:W-:Y:S05]  /*07e0*/  BSYNC.RECONVERGENT B0 ;  /* 0x0000000000007941 */ /* 0x001fea0003800200 */
.L_x_4:
[----:B------:R-:W0:Y:S01]  /*07f0*/  MUFU.RCP64H R5, 5 ;  /* 0x4014000000057908 */ /* 0x000e220000001800 */
[----:B------:R-:W-:Y:S01]  /*0800*/  IMAD.MOV.U32 R10, RZ, RZ, 0x0 ;  /* 0x00000000ff0a7424 */ /* 0x000fe200078e00ff */
[----:B------:R-:W1:Y:S01]  /*0810*/  LDCU UR8, c[0x0][0x380] ;  /* 0x00007000ff0877ac */ /* 0x000e620008000800 */
[----:B------:R-:W-:Y:S01]  /*0820*/  IMAD.MOV.U32 R11, RZ, RZ, 0x40140000 ;  /* 0x40140000ff0b7424 */ /* 0x000fe200078e00ff */
[----:B------:R-:W-:Y:S01]  /*0830*/  PRMT R13, R0, 0x9910, RZ ;  /* 0x00009910000d7816 */ /* 0x000fe200000000ff */
[----:B------:R-:W-:Y:S01]  /*0840*/  IMAD.MOV.U32 R4, RZ, RZ, 0x1 ;  /* 0x00000001ff047424 */ /* 0x000fe200078e00ff */
[----:B------:R-:W2:Y:S01]  /*0850*/  LDCU.64 UR6, c[0x0][0x388] ;  /* 0x00007100ff0677ac */ /* 0x000ea20008000a00 */
[----:B------:R-:W-:Y:S01]  /*0860*/  IMAD.MOV.U32 R12, RZ, RZ, 0x78 ;  /* 0x00000078ff0c7424 */ /* 0x000fe200078e00ff */
[----:B------:R-:W-:Y:S03]  /*0870*/  BSSY.RECONVERGENT B0, `(.L_x_10) ;  /* 0x0000017000007945 */ /* 0x000fe60003800200 */
[----:B------:R-:W-:Y:S01]  /*0880*/  IMAD R13, R13, R12, -0x42 ;  /* 0xffffffbe0d0d7424 */ /* 0x000fe200078e020c */
[----:B0-----:R-:W-:Y:S01]  /*0890*/  DFMA R8, R4, -R10, 1 ;  /* 0x3ff000000408742b */ /* 0x001fe2000000080a */
[----:B-1----:R-:W-:-:S07]  /*08a0*/  IMAD R7, R2, UR8, R7 ;  /* 0x0000000802077c24 */ /* 0x002fce000f8e0207 */
[----:B------:R-:W-:Y:S01]  /*08b0*/  DFMA R8, R8, R8, R8 ;  /* 0x000000080808722b */ /* 0x000fe20000000008 */
[----:B--2---:R-:W-:-:S05]  /*08c0*/  LEA R6, P0, R7, UR6, 0x2 ;  /* 0x0000000607067c11 */ /* 0x004fca000f8010ff */
[----:B------:R-:W-:Y:S02]  /*08d0*/  IMAD.X R7, RZ, RZ, UR7, P0 ;  /* 0x00000007ff077e24 */ /* 0x000fe400080e06ff */
[----:B------:R-:W-:Y:S01]  /*08e0*/  DFMA R8, R4, R8, R4 ;  /* 0x000000080408722b */ /* 0x000fe20000000004 */
[----:B------:R-:W0:Y:S02]  /*08f0*/  I2F.F64.U32 R4, R0 ;  /* 0x0000000000047312 */ /* 0x000e240000201800 */
[----:B------:R1:W-:Y:S05]  /*0900*/  STG.E.U8 desc[UR4][R6.64], R13 ;  /* 0x0000000d06007986 */ /* 0x0003ea000c101104 */
[----:B------:R-:W-:-:S08]  /*0910*/  DFMA R10, R8, -R10, 1 ;  /* 0x3ff00000080a742b */ /* 0x000fd0000000080a */
[----:B------:R-:W-:Y:S01]  /*0920*/  DFMA R8, R8, R10, R8 ;  /* 0x0000000a0808722b */ /* 0x000fe20000000008 */
[----:B0-----:R-:W-:-:S07]  /*0930*/  FSETP.GEU.AND P1, PT, |R5|, 6.5827683646048100446e-37, PT ;  /* 0x036000000500780b */ /* 0x001fce0003f2e200 */
[----:B------:R-:W-:-:S08]  /*0940*/  DMUL R10, R4, R8 ;  /* 0x00000008040a7228 */ /* 0x000fd00000000000 */
[----:B------:R-:W-:-:S08]  /*0950*/  DFMA R2, R10, -5, R4 ;  /* 0xc01400000a02782b */ /* 0x000fd00000000004 */
[----:B------:R-:W-:-:S10]  /*0960*/  DFMA R8, R8, R2, R10 ;  /* 0x000000020808722b */ /* 0x000fd4000000000a */
[----:B------:R-:W-:-:S05]  /*0970*/  FFMA R2, RZ, 2.3125, R9 ;  /* 0x40140000ff027823 */ /* 0x000fca0000000009 */
[----:B------:R-:W-:-:S13]  /*0980*/  FSETP.GT.AND P0, PT, |R2|, 1.469367938527859385e-39, PT ;  /* 0x001000000200780b */ /* 0x000fda0003f04200 */
[----:B-1----:R-:W-:Y:S05]  /*0990*/  @P0 BRA P1, `(.L_x_11) ;  /* 0x0000000000100947 */ /* 0x002fea0000800000 */
[----:B------:R-:W-:-:S07]  /*09a0*/  MOV R8, 0x9c0 ;  /* 0x000009c000087802 */ /* 0x000fce0000000f00 */
[----:B------:R-:W-:Y:S05]  /*09b0*/  CALL.REL.NOINC `($__internal_0_$__cuda_sm20_div_rn_f64_full) ;  /* 0x00000004005c7944 */ /* 0x000fea0003c00000 */
[----:B------:R-:W-:Y:S02]  /*09c0*/  IMAD.MOV.U32 R8, RZ, RZ, R14 ;  /* 0x000000ffff087224 */ /* 0x000fe400078e000e */
[----:B------:R-:W-:-:S07]  /*09d0*/  IMAD.MOV.U32 R9, RZ, RZ, R15 ;  /* 0x000000ffff097224 */ /* 0x000fce00078e000f */
.L_x_11:
[----:B------:R-:W-:Y:S05]  /*09e0*/  BSYNC.RECONVERGENT B0 ;  /* 0x0000000000007941 */ /* 0x000fea0003800200 */
.L_x_10:
[----:B------:R-:W-:Y:S01]  /*09f0*/  DSETP.NEU.AND P0, PT, R8, +INF , PT ;  /* 0x7ff000000800742a */ /* 0x000fe20003f0d000 */
[----:B------:R-:W-:-:S13]  /*0a00*/  BSSY.RECONVERGENT B1, `(.L_x_12) ;  /* 0x000001a000017945 */ /* 0x000fda0003800200 */
[----:B------:R-:W-:Y:S01]  /*0a10*/  @!P0 DMUL R2, RZ, +INF ;  /* 0x7ff00000ff028828 */ /* 0x000fe20000000000 */
[----:B------:R-:W-:Y:S01]  /*0a20*/  @!P0 IMAD.MOV.U32 R4, RZ, RZ, 0x1 ;  /* 0x00000001ff048424 */ /* 0x000fe200078e00ff */
[----:B------:R-:W-:Y:S09]  /*0a30*/  @!P0 BRA `(.L_x_13) ;  /* 0x0000000000588947 */ /* 0x000ff20003800000 */
[----:B------:R-:W-:Y:S01]  /*0a40*/  UMOV UR6, 0x6dc9c883 ;  /* 0x6dc9c88300067882 */ /* 0x000fe20000000000 */
[----:B------:R-:W-:Y:S01]  /*0a50*/  UMOV UR7, 0x3fe45f30 ;  /* 0x3fe45f3000077882 */ /* 0x000fe20000000000 */
[C---:B------:R-:W-:Y:S01]  /*0a60*/  DSETP.GE.AND P0, PT, R8.reuse, 2.14748364800000000000e+09, PT ;  /* 0x41e000000800742a */ /* 0x040fe20003f06000 */
[----:B------:R-:W-:Y:S01]  /*0a70*/  BSSY.RECONVERGENT B0, `(.L_x_14) ;  /* 0x0000011000007945 */ /* 0x000fe20003800200 */
[----:B------:R-:W-:Y:S01]  /*0a80*/  DMUL R4, R8, UR6 ;  /* 0x0000000608047c28 */ /* 0x000fe20008000000 */
[----:B------:R-:W-:Y:S01]  /*0a90*/  UMOV UR6, 0x54442d18 ;  /* 0x54442d1800067882 */ /* 0x000fe20000000000 */
[----:B------:R-:W-:-:S08]  /*0aa0*/  UMOV UR7, 0x3ff921fb ;  /* 0x3ff921fb00077882 */ /* 0x000fd00000000000 */
[----:B------:R-:W0:Y:S08]  /*0ab0*/  F2I.F64 R4, R4 ;  /* 0x0000000400047311 */ /* 0x000e300000301100 */
[----:B0-----:R-:W0:Y:S02]  /*0ac0*/  I2F.F64 R2, R4 ;  /* 0x0000000400027312 */ /* 0x001e240000201c00 */
[----:B0-----:R-:W-:Y:S01]  /*0ad0*/  DFMA R10, R2, -UR6, R8 ;  /* 0x80000006020a7c2b */ /* 0x001fe20008000008 */
[----:B------:R-:W-:Y:S01]  /*0ae0*/  UMOV UR6, 0x33145c00 ;  /* 0x33145c0000067882 */ /* 0x000fe20000000000 */
[----:B------:R-:W-:-:S06]  /*0af0*/  UMOV UR7, 0x3c91a626 ;  /* 0x3c91a62600077882 */ /* 0x000fcc0000000000 */
[----:B------:R-:W-:Y:S01]  /*0b00*/  DFMA R10, R2, -UR6, R10 ;  /* 0x80000006020a7c2b */ /* 0x000fe2000800000a */
[----:B------:R-:W-:Y:S01]  /*0b10*/  UMOV UR6, 0x252049c0 ;  /* 0x252049c000067882 */ /* 0x000fe20000000000 */
[----:B------:R-:W-:-:S06]  /*0b20*/  UMOV UR7, 0x397b839a ;  /* 0x397b839a00077882 */ /* 0x000fcc0000000000 */
[----:B------:R-:W-:Y:S01]  /*0b30*/  DFMA R2, R2, -UR6, R10 ;  /* 0x8000000602027c2b */ /* 0x000fe2000800000a */
[----:B------:R-:W-:Y:S10]  /*0b40*/  @!P0 BRA `(.L_x_15) ;  /* 0x00000000000c8947 */ /* 0x000ff40003800000 */
[----:B------:R-:W-:Y:S01]  /*0b50*/  IMAD.MOV.U32 R2, RZ, RZ, R8 ;  /* 0x000000ffff027224 */ /* 0x000fe200078e0008 */
[----:B------:R-:W-:-:S07]  /*0b60*/  MOV R8, 0xb80 ;  /* 0x00000b8000087802 */ /* 0x000fce0000000f00 */
[----:B------:R-:W-:Y:S05]  /*0b70*/  CALL.REL.NOINC `($_Z6kerneljjPhf$__internal_trig_reduction_slowpathd) ;  /* 0x0000000c00c07944 */ /* 0x000fea0003c00000 */
.L_x_15:
[----:B------:R-:W-:Y:S05]  /*0b80*/  BSYNC.RECONVERGENT B0 ;  /* 0x0000000000007941 */ /* 0x000fea0003800200 */
.L_x_14:
[----:B------:R-:W-:-:S07]  /*0b90*/  VIADD R4, R4, 0x1 ;  /* 0x0000000104047836 */ /* 0x000fce0000000000 */
.L_x_13:
[----:B------:R-:W-:Y:S05]  /*0ba0*/  BSYNC.RECONVERGENT B1 ;  /* 0x0000000000017941 */ /* 0x000fea0003800200 */
.L_x_12:
[----:B------:R-:W0:Y:S01]  /*0bb0*/  LDCU.64 UR6, c[0x4][0x8] ;  /* 0x01000100ff0677ac */ /* 0x000e220008000a00 */
[----:B------:R-:W-:-:S05]  /*0bc0*/  IMAD.SHL.U32 R5, R4, 0x40, RZ ;  /* 0x0000004004057824 */ /* 0x000fca00078e00ff */
[----:B------:R-:W-:-:S04]  /*0bd0*/  LOP3.LUT R5, R5, 0x40, RZ, 0xc0, !PT ;  /* 0x0000004005057812 */ /* 0x000fc800078ec0ff */
[----:B0-----:R-:W-:-:S05]  /*0be0*/  IADD3 R22, P0, PT, R5, UR6, RZ ;  /* 0x0000000605167c10 */ /* 0x001fca000ff1e0ff */
[----:B------:R-:W-:-:S05]  /*0bf0*/  IMAD.X R23, RZ, RZ, UR7, P0 ;  /* 0x00000007ff177e24 */ /* 0x000fca00080e06ff */
[----:B------:R-:W2:Y:S04]  /*0c00*/  LDG.E.128.CONSTANT R8, desc[UR4][R22.64] ;  /* 0x0000000416087981 */ /* 0x000ea8000c1e9d00 */
[----:B------:R-:W3:Y:S04]  /*0c10*/  LDG.E.128.CONSTANT R12, desc[UR4][R22.64+0x10] ;  /* 0x00001004160c7981 */ /* 0x000ee8000c1e9d00 */
[----:B------:R-:W4:Y:S01]  /*0c20*/  LDG.E.128.CONSTANT R16, desc[UR4][R22.64+0x20] ;  /* 0x0000200416107981 */ /* 0x000f22000c1e9d00 */
[----:B------:R-:W-:Y:S01]  /*0c30*/  LOP3.LUT R5, R4, 0x1, RZ, 0xc0, !PT ;  /* 0x0000000104057812 */ /* 0x000fe200078ec0ff */
[----:B------:R-:W-:Y:S01]  /*0c40*/  IMAD.MOV.U32 R24, RZ, RZ, 0x20fd8164 ;  /* 0x20fd8164ff187424 */ /* 0x000fe200078e00ff */
[----:B------:R-:W-:-:S02]  /*0c50*/  DMUL R20, R2, R2 ;  /* 0x0000000202147228 */ /* 0x000fc40000000000 */
[----:B------:R-:W-:Y:S01]  /*0c60*/  ISETP.NE.U32.AND P0, PT, R5, 0x1, PT ;  /* 0x000000010500780c */ /* 0x000fe20003f05070 */
[----:B------:R-:W-:-:S03]  /*0c70*/  IMAD.MOV.U32 R5, RZ, RZ, 0x3da8ff83 ;  /* 0x3da8ff83ff057424 */ /* 0x000fc600078e00ff */
[----:B------:R-:W-:Y:S02]  /*0c80*/  FSEL R24, R24, -8.06006814911005101289e+34, !P0 ;  /* 0xf9785eba18187808 */ /* 0x000fe40004000000 */
[----:B------:R-:W-:Y:S02]  /*0c90*/  FSEL R25, -R5, 0.11223486810922622681, !P0 ;  /* 0x3de5db6505197808 */ /* 0x000fe40004000100 */
[----:B------:R-:W-:-:S04]  /*0ca0*/  LOP3.LUT R5, R0, 0xffff, RZ, 0xc0, !PT ;  /* 0x0000ffff00057812 */ /* 0x000fc800078ec0ff */
[----:B--2---:R-:W-:-:S08]  /*0cb0*/  DFMA R8, R20, R24, R8 ;  /* 0x000000181408722b */ /* 0x004fd00000000008 */
[----:B------:R-:W-:Y:S01]  /*0cc0*/  DFMA R8, R20, R8, R10 ;  /* 0x000000081408722b */ /* 0x000fe2000000000a */
[----:B------:R-:W-:Y:S02]  /*0cd0*/  IMAD R10, R5, 0xcccd, RZ ;  /* 0x0000cccd050a7824 */ /* 0x000fe400078e02ff */
[----:B------:R-:W-:-:S05]  /*0ce0*/  IMAD.MOV.U32 R11, RZ, RZ, 0x3fe00000 ;  /* 0x3fe00000ff0b7424 */ /* 0x000fca00078e00ff */
[----:B---3--:R-:W-:-:S08]  /*0cf0*/  DFMA R8, R20, R8, R12 ;  /* 0x000000081408722b */ /* 0x008fd0000000000c */
[----:B------:R-:W-:-:S08]  /*0d00*/  DFMA R8, R20, R8, R14 ;  /* 0x000000081408722b */ /* 0x000fd0000000000e */
[----:B----4-:R-:W-:-:S08]  /*0d10*/  DFMA R8, R20, R8, R16 ;  /* 0x000000081408722b */ /* 0x010fd00000000010 */
[----:B------:R-:W-:-:S08]  /*0d20*/  DFMA R8, R20, R8, R18 ;  /* 0x000000081408722b */ /* 0x000fd00000000012 */
[----:B------:R-:W-:Y:S02]  /*0d30*/  DFMA R2, R8, R2, R2 ;  /* 0x000000020802722b */ /* 0x000fe40000000002 */
[----:B------:R-:W-:-:S10]  /*0d40*/  DFMA R8, R20, R8, 1 ;  /* 0x3ff000001408742b */ /* 0x000fd40000000008 */
[----:B------:R-:W-:Y:S02]  /*0d50*/  FSEL R8, R8, R2, !P0 ;  /* 0x0000000208087208 */ /* 0x000fe40004000000 */
[----:B------:R-:W-:Y:S02]  /*0d60*/  FSEL R9, R9, R3, !P0 ;  /* 0x0000000309097208 */ /* 0x000fe40004000000 */
[----:B------:R-:W-:-:S04]  /*0d70*/  LOP3.LUT P0, RZ, R4, 0x2, RZ, 0xc0, !PT ;  /* 0x0000000204ff7812 */ /* 0x000fc8000780c0ff */
[----:B------:R-:W-:-:S10]  /*0d80*/  DADD R2, RZ, -R8 ;  /* 0x00000000ff027229 */ /* 0x000fd40000000808 */
[----:B------:R-:W-:Y:S02]  /*0d90*/  FSEL R4, R8, R2, !P0 ;  /* 0x0000000208047208 */ /* 0x000fe40004000000 */
[----:B------:R-:W-:Y:S02]  /*0da0*/  SHF.R.U32.HI R2, RZ, 0x13, R10 ;  /* 0x00000013ff027819 */ /* 0x000fe4000001160a */
[----:B------:R-:W-:Y:S02]  /*0db0*/  FSEL R5, R9, R3, !P0 ;  /* 0x0000000309057208 */ /* 0x000fe40004000000 */
[----:B------:R-:W-:Y:S01]  /*0dc0*/  PRMT R8, R2, 0x9910, RZ ;  /* 0x0000991002087816 */ /* 0x000fe200000000ff */
[----:B------:R-:W-:Y:S01]  /*0dd0*/  IMAD.MOV.U32 R2, RZ, RZ, RZ ;  /* 0x000000ffff027224 */ /* 0x000fe200078e00ff */
[----:B------:R-:W-:-:S06]  /*0de0*/  LOP3.LUT R3, R11, 0x80000000, R5, 0xb8, !PT ;  /* 0x800000000b037812 */ /* 0x000fcc00078eb805 */
[----:B------:R-:W-:Y:S01]  /*0df0*/  DADD.RZ R2, R2, R4 ;  /* 0x0000000002027229 */ /* 0x000fe2000000c004 */
[----:B------:R-:W-:Y:S02]  /*0e00*/  IMAD.MOV.U32 R4, RZ, RZ, R8 ;  /* 0x000000ffff047224 */ /* 0x000fe400078e0008 */
[----:B------:R-:W-:Y:S02]  /*0e10*/  IMAD.MOV.U32 R5, RZ, RZ, 0x40418000 ;  /* 0x40418000ff057424 */ /* 0x000fe400078e00ff */
[----:B------:R-:W-:Y:S02]  /*0e20*/  IMAD R4, R4, 0xa, RZ ;  /* 0x0000000a04047824 */ /* 0x000fe400078e02ff */
[----:B------:R-:W-:-:S03]  /*0e30*/  IMAD.MOV.U32 R8, RZ, RZ, 0xff ;  /* 0x000000ffff087424 */ /* 0x000fc600078e00ff */
[----:B------:R-:W0:Y:S01]  /*0e40*/  FRND.F64.TRUNC R2, R2 ;  /* 0x0000000200027313 */ /* 0x000e22000030d800 */
[----:B------:R-:W-:Y:S02]  /*0e50*/  IMAD.MOV R9, RZ, RZ, -R4 ;  /* 0x000000ffff097224 */ /* 0x000fe400078e0a04 */
[----:B------:R-:W-:-:S03]  /*0e60*/  IMAD.MOV.U32 R4, RZ, RZ, 0x0 ;  /* 0x00000000ff047424 */ /* 0x000fc600078e00ff */
[----:B------:R-:W-:-:S05]  /*0e70*/  PRMT R9, R9, 0x7710, RZ ;  /* 0x0000771009097816 */ /* 0x000fca00000000ff */
[----:B------:R-:W-:Y:S01]  /*0e80*/  IMAD.IADD R0, R9, 0x1, R0 ;  /* 0x0000000109007824 */ /* 0x000fe200078e0200 */
[----:B0-----:R-:W-:-:S04]  /*0e90*/  DFMA R4, R2, R4, 40 ;  /* 0x404400000204742b */ /* 0x001fc80000000004 */
[----:B------:R-:W-:Y:S01]  /*0ea0*/  PRMT R3, R0, 0x9910, RZ ;  /* 0x0000991000037816 */ /* 0x000fe200000000ff */
[----:B------:R-:W-:Y:S01]  /*0eb0*/  IMAD.MOV.U32 R0, RZ, RZ, 0x6 ;  /* 0x00000006ff007424 */ /* 0x000fe200078e00ff */
[----:B------:R-:W-:-:S03]  /*0ec0*/  PRMT R2, R8, 0x7610, R2 ;  /* 0x0000761008027816 */ /* 0x000fc60000000002 */
[----:B------:R-:W-:Y:S02]  /*0ed0*/  IMAD R3, R3, R0, 0x12 ;  /* 0x0000001203037424 */ /* 0x000fe400078e0200 */
[----:B------:R-:W-:Y:S01]  /*0ee0*/  STG.E.U8 desc[UR4][R6.64+0x3], R2 ;  /* 0x0000030206007986 */ /* 0x000fe2000c101104 */
[----:B------:R-:W0:Y:S03]  /*0ef0*/  F2I.U32.F64.TRUNC R5, R4 ;  /* 0x0000000400057311 */ /* 0x000e26000030d000 */
[----:B------:R-:W-:Y:S04]  /*0f00*/  STG.E.U8 desc[UR4][R6.64+0x2], R3 ;  /* 0x0000020306007986 */ /* 0x000fe8000c101104 */
[----:B0-----:R-:W-:Y:S01]  /*0f10*/  STG.E.U8 desc[UR4][R6.64+0x1], R5 ;  /* 0x0000010506007986 */ /* 0x001fe2000c101104 */
[----:B------:R-:W-:Y:S05]  /*0f20*/  EXIT ;  /* 0x000000000000794d */ /* 0x000fea0003800000 */
        .weak           $__internal_0_$__cuda_sm20_div_rn_f64_full
        .type           $__internal_0_$__cuda_sm20_div_rn_f64_full,@function
        .size           $__internal_0_$__cuda_sm20_div_rn_f64_full,($__internal_1_$__cuda_sm3x_div_rn_noftz_f32_slowpath - $__internal_0_$__cuda_sm20_div_rn_f64_full)
$__internal_0_$__cuda_sm20_div_rn_f64_full:
[----:B------:R-:W-:Y:S01]  /*0f30*/  IMAD.MOV.U32 R3, RZ, RZ, 0x3ff40000 ;  /* 0x3ff40000ff037424 */ /* 0x000fe200078e00ff */
[C---:B------:R-:W-:Y:S01]  /*0f40*/  FSETP.GEU.AND P1, PT, |R5|.reuse, 1.469367938527859385e-39, PT ;  /* 0x001000000500780b */ /* 0x040fe20003f2e200 */
[----:B------:R-:W-:Y:S01]  /*0f50*/  IMAD.MOV.U32 R2, RZ, RZ, 0x0 ;  /* 0x00000000ff027424 */ /* 0x000fe200078e00ff */
[----:B------:R-:W-:Y:S01]  /*0f60*/  LOP3.LUT R9, R5, 0x7ff00000, RZ, 0xc0, !PT ;  /* 0x7ff0000005097812 */ /* 0x000fe200078ec0ff */
[----:B------:R-:W0:Y:S01]  /*0f70*/  MUFU.RCP64H R11, R3 ;  /* 0x00000003000b7308 */ /* 0x000e220000001800 */
[----:B------:R-:W-:Y:S01]  /*0f80*/  IMAD.MOV.U32 R10, RZ, RZ, 0x1 ;  /* 0x00000001ff0a7424 */ /* 0x000fe200078e00ff */
[----:B------:R-:W-:Y:S01]  /*0f90*/  BSSY.RECONVERGENT B1, `(.L_x_16) ;  /* 0x0000045000017945 */ /* 0x000fe20003800200 */
[----:B------:R-:W-:Y:S01]  /*0fa0*/  IMAD.MOV.U32 R15, RZ, RZ, 0x1ca00000 ;  /* 0x1ca00000ff0f7424 */ /* 0x000fe200078e00ff */
[----:B------:R-:W-:Y:S01]  /*0fb0*/  ISETP.GE.U32.AND P0, PT, R9, 0x40100000, PT ;  /* 0x401000000900780c */ /* 0x000fe20003f06070 */
[----:B------:R-:W-:Y:S02]  /*0fc0*/  IMAD.MOV.U32 R20, RZ, RZ, R9 ;  /* 0x000000ffff147224 */ /* 0x000fe400078e0009 */
[----:B------:R-:W-:Y:S01]  /*0fd0*/  IMAD.MOV.U32 R21, RZ, RZ, 0x40100000 ;  /* 0x40100000ff157424 */ /* 0x000fe200078e00ff */
[----:B------:R-:W-:-:S03]  /*0fe0*/  SEL R15, R15, 0x63400000, !P0 ;  /* 0x634000000f0f7807 */ /* 0x000fc60004000000 */
[----:B------:R-:W-:Y:S01]  /*0ff0*/  VIADD R22, R21, 0xffffffff ;  /* 0xffffffff15167836 */ /* 0x000fe20000000000 */
[----:B0-----:R-:W-:-:S08]  /*1000*/  DFMA R12, R10, -R2, 1 ;  /* 0x3ff000000a0c742b */ /* 0x001fd00000000802 */
[----:B------:R-:W-:-:S08]  /*1010*/  DFMA R12, R12, R12, R12 ;  /* 0x0000000c0c0c722b */ /* 0x000fd0000000000c */
[----:B------:R-:W-:Y:S01]  /*1020*/  DFMA R16, R10, R12, R10 ;  /* 0x0000000c0a10722b */ /* 0x000fe2000000000a */
[C-C-:B------:R-:W-:Y:S01]  /*1030*/  @!P1 LOP3.LUT R12, R15.reuse, 0x80000000, R5.reuse, 0xf8, !PT ;  /* 0x800000000f0c9812 */ /* 0x140fe200078ef805 */
[----:B------:R-:W-:Y:S01]  /*1040*/  IMAD.MOV.U32 R10, RZ, RZ, R4 ;  /* 0x000000ffff0a7224 */ /* 0x000fe200078e0004 */
[----:B------:R-:W-:Y:S02]  /*1050*/  LOP3.LUT R11, R15, 0x800fffff, R5, 0xf8, !PT ;  /* 0x800fffff0f0b7812 */ /* 0x000fe400078ef805 */
[----:B------:R-:W-:Y:S01]  /*1060*/  @!P1 LOP3.LUT R13, R12, 0x100000, RZ, 0xfc, !PT ;  /* 0x001000000c0d9812 */ /* 0x000fe200078efcff */
[----:B------:R-:W-:Y:S02]  /*1070*/  @!P1 IMAD.MOV.U32 R12, RZ, RZ, RZ ;  /* 0x000000ffff0c9224 */ /* 0x000fe400078e00ff */
[----:B------:R-:W-:-:S04]  /*1080*/  DFMA R18, R16, -R2, 1 ;  /* 0x3ff000001012742b */ /* 0x000fc80000000802 */
[----:B------:R-:W-:-:S04]  /*1090*/  @!P1 DFMA R10, R10, 2, -R12 ;  /* 0x400000000a0a982b */ /* 0x000fc8000000080c */
[----:B------:R-:W-:-:S06]  /*10a0*/  DFMA R12, R16, R18, R16 ;  /* 0x00000012100c722b */ /* 0x000fcc0000000010 */
[----:B------:R-:W-:Y:S02]  /*10b0*/  @!P1 LOP3.LUT R20, R11, 0x7ff00000, RZ, 0xc0, !PT ;  /* 0x7ff000000b149812 */ /* 0x000fe400078ec0ff */
[----:B------:R-:W-:-:S03]  /*10c0*/  DMUL R18, R12, R10 ;  /* 0x0000000a0c127228 */ /* 0x000fc60000000000 */
[----:B------:R-:W-:-:S05]  /*10d0*/  VIADD R14, R20, 0xffffffff ;  /* 0xffffffff140e7836 */ /* 0x000fca0000000000 */
[----:B------:R-:W-:Y:S01]  /*10e0*/  DFMA R16, R18, -R2, R10 ;  /* 0x800000021210722b */ /* 0x000fe2000000000a */
[----:B------:R-:W-:-:S04]  /*10f0*/  ISETP.GT.U32.AND P0, PT, R14, 0x7feffffe, PT ;  /* 0x7feffffe0e00780c */ /* 0x000fc80003f04070 */
[----:B------:R-:W-:-:S03]  /*1100*/  ISETP.GT.U32.OR P0, PT, R22, 0x7feffffe, P0 ;  /* 0x7feffffe1600780c */ /* 0x000fc60000704470 */
[----:B------:R-:W-:-:S10]  /*1110*/  DFMA R12, R12, R16, R18 ;  /* 0x000000100c0c722b */ /* 0x000fd40000000012 */
[----:B------:R-:W-:Y:S05]  /*1120*/  @P0 BRA `(.L_x_17) ;  /* 0x0000000000680947 */ /* 0x000fea0003800000 */
[----:B------:R-:W-:-:S05]  /*1130*/  IMAD.MOV.U32 R4, RZ, RZ, 0x40100000 ;  /* 0x40100000ff047424 */ /* 0x000fca00078e00ff */
[----:B------:R-:W-:-:S04]  /*1140*/  VIADDMNMX R9, R9, -R4, 0xb9600000, !PT ;  /* 0xb960000009097446 */ /* 0x000fc80007800904 */
[----:B------:R-:W-:-:S05]  /*1150*/  VIMNMX R4, PT, PT, R9, 0x46a00000, PT ;  /* 0x46a0000009047848 */ /* 0x000fca0003fe0100 */
[----:B------:R-:W-:Y:S02]  /*1160*/  IMAD.IADD R16, R4, 0x1, -R15 ;  /* 0x0000000104107824 */ /* 0x000fe400078e0a0f */
[----:B------:R-:W-:Y:S02]  /*1170*/  IMAD.MOV.U32 R4, RZ, RZ, RZ ;  /* 0x000000ffff047224 */ /* 0x000fe400078e00ff */
[----:B------:R-:W-:-:S06]  /*1180*/  VIADD R5, R16, 0x7fe00000 ;  /* 0x7fe0000010057836 */ /* 0x000fcc0000000000 */
[----:B------:R-:W-:-:S10]  /*1190*/  DMUL R14, R12, R4 ;  /* 0x000000040c0e7228 */ /* 0x000fd40000000000 */
[----:B------:R-:W-:-:S13]  /*11a0*/  FSETP.GTU.AND P0, PT, |R15|, 1.469367938527859385e-39, PT ;  /* 0x001000000f00780b */ /* 0x000fda0003f0c200 */
[----:B------:R-:W-:Y:S05]  /*11b0*/  @P0 BRA `(.L_x_18) ;  /* 0x0000000000880947 */ /* 0x000fea0003800000 */
[----:B------:R-:W-:Y:S01]  /*11c0*/  DFMA R2, R12, -R2, R10 ;  /* 0x800000020c02722b */ /* 0x000fe2000000000a */
[----:B------:R-:W-:-:S09]  /*11d0*/  IMAD.MOV.U32 R4, RZ, RZ, RZ ;  /* 0x000000ffff047224 */ /* 0x000fd200078e00ff */
[C---:B------:R-:W-:Y:S02]  /*11e0*/  FSETP.NEU.AND P0, PT, R3.reuse, RZ, PT ;  /* 0x000000ff0300720b */ /* 0x040fe40003f0d000 */
[----:B------:R-:W-:-:S04]  /*11f0*/  LOP3.LUT R2, R3, 0x40140000, RZ, 0x3c, !PT ;  /* 0x4014000003027812 */ /* 0x000fc800078e3cff */
[----:B------:R-:W-:-:S04]  /*1200*/  LOP3.LUT R9, R2, 0x80000000, RZ, 0xc0, !PT ;  /* 0x8000000002097812 */ /* 0x000fc800078ec0ff */
[----:B------:R-:W-:-:S03]  /*1210*/  LOP3.LUT R5, R9, R5, RZ, 0xfc, !PT ;  /* 0x0000000509057212 */ /* 0x000fc600078efcff */
[----:B------:R-:W-:Y:S05]  /*1220*/  @!P0 BRA `(.L_x_18) ;  /* 0x00000000006c8947 */ /* 0x000fea0003800000 */
[----:B------:R-:W-:Y:S01]  /*1230*/  IMAD.MOV R3, RZ, RZ, -R16 ;  /* 0x000000ffff037224 */ /* 0x000fe200078e0a10 */
[----:B------:R-:W-:Y:S01]  /*1240*/  DMUL.RP R4, R12, R4 ;  /* 0x000000040c047228 */ /* 0x000fe20000008000 */
[----:B------:R-:W-:-:S06]  /*1250*/  IMAD.MOV.U32 R2, RZ, RZ, RZ ;  /* 0x000000ffff027224 */ /* 0x000fcc00078e00ff */
[----:B------:R-:W-:-:S03]  /*1260*/  DFMA R2, R14, -R2, R12 ;  /* 0x800000020e02722b */ /* 0x000fc6000000000c */
[----:B------:R-:W-:-:S03]  /*1270*/  LOP3.LUT R9, R5, R9, RZ, 0x3c, !PT ;  /* 0x0000000905097212 */ /* 0x000fc600078e3cff */
[----:B------:R-:W-:-:S04]  /*1280*/  IADD3 R2, PT, PT, -R16, -0x43300000, RZ ;  /* 0xbcd0000010027810 */ /* 0x000fc80007ffe1ff */
[----:B------:R-:W-:-:S04]  /*1290*/  FSETP.NEU.AND P0, PT, |R3|, R2, PT ;  /* 0x000000020300720b */ /* 0x000fc80003f0d200 */
[----:B------:R-:W-:Y:S02]  /*12a0*/  FSEL R14, R4, R14, !P0 ;  /* 0x0000000e040e7208 */ /* 0x000fe40004000000 */
[----:B------:R-:W-:Y:S01]  /*12b0*/  FSEL R15, R9, R15, !P0 ;  /* 0x0000000f090f7208 */ /* 0x000fe20004000000 */
[----:B------:R-:W-:Y:S06]  /*12c0*/  BRA `(.L_x_18) ;  /* 0x0000000000447947 */ /* 0x000fec0003800000 */
.L_x_17:
[----:B------:R-:W-:-:S14]  /*12d0*/  DSETP.NAN.AND P0, PT, R4, R4, PT ;  /* 0x000000040400722a */ /* 0x000fdc0003f08000 */
[----:B------:R-:W-:Y:S05]  /*12e0*/  @P0 BRA `(.L_x_19) ;  /* 0x0000000000340947 */ /* 0x000fea0003800000 */
[----:B------:R-:W-:Y:S01]  /*12f0*/  ISETP.NE.AND P0, PT, R20, R21, PT ;  /* 0x000000151400720c */ /* 0x000fe20003f05270 */
[----:B------:R-:W-:Y:S02]  /*1300*/  IMAD.MOV.U32 R14, RZ, RZ, 0x0 ;  /* 0x00000000ff0e7424 */ /* 0x000fe400078e00ff */
[----:B------:R-:W-:-:S10]  /*1310*/  IMAD.MOV.U32 R15, RZ, RZ, -0x80000 ;  /* 0xfff80000ff0f7424 */ /* 0x000fd400078e00ff */
[----:B------:R-:W-:Y:S05]  /*1320*/  @!P0 BRA `(.L_x_18) ;  /* 0x00000000002c8947 */ /* 0x000fea0003800000 */
[----:B------:R-:W-:Y:S02]  /*1330*/  ISETP.NE.AND P0, PT, R20, 0x7ff00000, PT ;  /* 0x7ff000001400780c */ /* 0x000fe40003f05270 */
[----:B------:R-:W-:Y:S02]  /*1340*/  LOP3.LUT R4, R5, 0x40140000, RZ, 0x3c, !PT ;  /* 0x4014000005047812 */ /* 0x000fe400078e3cff */
[----:B------:R-:W-:Y:S02]  /*1350*/  ISETP.EQ.OR P0, PT, R21, RZ, !P0 ;  /* 0x000000ff1500720c */ /* 0x000fe40004702670 */
[----:B------:R-:W-:-:S11]  /*1360*/  LOP3.LUT R15, R4, 0x80000000, RZ, 0xc0, !PT ;  /* 0x80000000040f7812 */ /* 0x000fd600078ec0ff */
[----:B------:R-:W-:Y:S01]  /*1370*/  @P0 LOP3.LUT R2, R15, 0x7ff00000, RZ, 0xfc, !PT ;  /* 0x7ff000000f020812 */ /* 0x000fe200078efcff */
[----:B------:R-:W-:Y:S02]  /*1380*/  @!P0 IMAD.MOV.U32 R14, RZ, RZ, RZ ;  /* 0x000000ffff0e8224 */ /* 0x000fe400078e00ff */
[----:B------:R-:W-:Y:S02]  /*1390*/  @P0 IMAD.MOV.U32 R14, RZ, RZ, RZ ;  /* 0x000000ffff0e0224 */ /* 0x000fe400078e00ff */
[----:B------:R-:W-:Y:S01]  /*13a0*/  @P0 IMAD.MOV.U32 R15, RZ, RZ, R2 ;  /* 0x000000ffff0f0224 */ /* 0x000fe200078e0002 */
[----:B------:R-:W-:Y:S06]  /*13b0*/  BRA `(.L_x_18) ;  /* 0x0000000000087947 */ /* 0x000fec0003800000 */
.L_x_19:
[----:B------:R-:W-:Y:S01]  /*13c0*/  LOP3.LUT R15, R5, 0x80000, RZ, 0xfc, !PT ;  /* 0x00080000050f7812 */ /* 0x000fe200078efcff */
[----:B------:R-:W-:-:S07]  /*13d0*/  IMAD.MOV.U32 R14, RZ, RZ, R4 ;  /* 0x000000ffff0e7224 */ /* 0x000fce00078e0004 */
.L_x_18:
[----:B------:R-:W-:Y:S05]  /*13e0*/  BSYNC.RECONVERGENT B1 ;  /* 0x0000000000017941 */ /* 0x000fea0003800200 */
.L_x_16:
[----:B------:R-:W-:-:S04]  /*13f0*/  IMAD.MOV.U32 R9, RZ, RZ, 0x0 ;  /* 0x00000000ff097424 */ /* 0x000fc800078e00ff */
[----:B------:R-:W-:Y:S05]  /*1400*/  RET.REL.NODEC R8 `(_Z6kerneljjPhf) ;  /* 0xffffffe808fc7950 */ /* 0x000fea0003c3ffff */
        .weak           $__internal_1_$__cuda_sm3x_div_rn_noftz_f32_slowpath
        .type           $__internal_1_$__cuda_sm3x_div_rn_noftz_f32_slowpath,@function
        .size           $__internal_1_$__cuda_sm3x_div_rn_noftz_f32_slowpath,($_Z6kerneljjPhf$__internal_trig_reduction_slowpathd - $__internal_1_$__cuda_sm3x_div_rn_noftz_f32_slowpath)
$__internal_1_$__cuda_sm3x_div_rn_noftz_f32_slowpath:
[----:B------:R-:W-:Y:S01]  /*1410*/  SHF.R.U32.HI R8, RZ, 0x17, R3 ;  /* 0x00000017ff087819 */ /* 0x000fe20000011603 */
[----:B------:R-:W-:Y:S01]  /*1420*/  BSSY.RECONVERGENT B1, `(.L_x_20) ;  /* 0x0000062000017945 */ /* 0x000fe20003800200 */
[----:B------:R-:W-:Y:S02]  /*1430*/  SHF.R.U32.HI R5, RZ, 0x17, R0 ;  /* 0x00000017ff057819 */ /* 0x000fe40000011600 */
[----:B------:R-:W-:Y:S02]  /*1440*/  LOP3.LUT R12, R8, 0xff, RZ, 0xc0, !PT ;  /* 0x000000ff080c7812 */ /* 0x000fe400078ec0ff */
[----:B------:R-:W-:-:S03]  /*1450*/  LOP3.LUT R10, R5, 0xff, RZ, 0xc0, !PT ;  /* 0x000000ff050a7812 */ /* 0x000fc600078ec0ff */
[----:B------:R-:W-:Y:S02]  /*1460*/  VIADD R9, R12, 0xffffffff ;  /* 0xffffffff0c097836 */ /* 0x000fe40000000000 */
[----:B------:R-:W-:-:S03]  /*1470*/  VIADD R8, R10, 0xffffffff ;  /* 0xffffffff0a087836 */ /* 0x000fc60000000000 */
[----:B------:R-:W-:-:S04]  /*1480*/  ISETP.GT.U32.AND P0, PT, R9, 0xfd, PT ;  /* 0x000000fd0900780c */ /* 0x000fc80003f04070 */
[----:B------:R-:W-:-:S13]  /*1490*/  ISETP.GT.U32.OR P0, PT, R8, 0xfd, P0 ;  /* 0x000000fd0800780c */ /* 0x000fda0000704470 */
[----:B------:R-:W-:Y:S01]  /*14a0*/  @!P0 IMAD.MOV.U32 R5, RZ, RZ, RZ ;  /* 0x000000ffff058224 */ /* 0x000fe200078e00ff */
[----:B------:R-:W-:Y:S06]  /*14b0*/  @!P0 BRA `(.L_x_21) ;  /* 0x00000000005c8947 */ /* 0x000fec0003800000 */
[----:B------:R-:W-:Y:S02]  /*14c0*/  FSETP.GTU.FTZ.AND P0, PT, |R0|, +INF , PT ;  /* 0x7f8000000000780b */ /* 0x000fe40003f1c200 */
[----:B------:R-:W-:-:S04]  /*14d0*/  FSETP.GTU.FTZ.AND P1, PT, |R3|, +INF , PT ;  /* 0x7f8000000300780b */ /* 0x000fc80003f3c200 */
[----:B------:R-:W-:-:S13]  /*14e0*/  PLOP3.LUT P0, PT, P0, P1, PT, 0xf8, 0x8f ;  /* 0x00000000008f781c */ /* 0x000fda0000703f70 */
[----:B------:R-:W-:Y:S05]  /*14f0*/  @P0 BRA `(.L_x_22) ;  /* 0x00000004004c0947 */ /* 0x000fea0003800000 */
[----:B------:R-:W-:-:S13]  /*1500*/  LOP3.LUT P0, RZ, R3, 0x7fffffff, R0, 0xc8, !PT ;  /* 0x7fffffff03ff7812 */ /* 0x000fda000780c800 */
[----:B------:R-:W-:Y:S05]  /*1510*/  @!P0 BRA `(.L_x_23) ;  /* 0x00000004003c8947 */ /* 0x000fea0003800000 */
[C---:B------:R-:W-:Y:S02]  /*1520*/  FSETP.NEU.FTZ.AND P1, PT, |R0|.reuse, +INF , PT ;  /* 0x7f8000000000780b */ /* 0x040fe40003f3d200 */
[----:B------:R-:W-:Y:S02]  /*1530*/  FSETP.NEU.FTZ.AND P2, PT, |R3|, +INF , PT ;  /* 0x7f8000000300780b */ /* 0x000fe40003f5d200 */
[----:B------:R-:W-:-:S11]  /*1540*/  FSETP.NEU.FTZ.AND P0, PT, |R0|, +INF , PT ;  /* 0x7f8000000000780b */ /* 0x000fd60003f1d200 */
[----:B------:R-:W-:Y:S05]  /*1550*/  @!P2 BRA !P1, `(.L_x_23) ;  /* 0x00000004002ca947 */ /* 0x000fea0004800000 */
[----:B------:R-:W-:-:S04]  /*1560*/  LOP3.LUT P1, RZ, R0, 0x7fffffff, RZ, 0xc0, !PT ;  /* 0x7fffffff00ff7812 */ /* 0x000fc8000782c0ff */
[----:B------:R-:W-:-:S13]  /*1570*/  PLOP3.LUT P1, PT, P2, P1, PT, 0x2f, 0xf2 ;  /* 0x0000000000f2781c */ /* 0x000fda0001722577 */
[----:B------:R-:W-:Y:S05]  /*1580*/  @P1 BRA `(.L_x_24) ;  /* 0x0000000400181947 */ /* 0x000fea0003800000 */
[----:B------:R-:W-:-:S04]  /*1590*/  LOP3.LUT P1, RZ, R3, 0x7fffffff, RZ, 0xc0, !PT ;  /* 0x7fffffff03ff7812 */ /* 0x000fc8000782c0ff */
[----:B------:R-:W-:-:S13]  /*15a0*/  PLOP3.LUT P0, PT, P0, P1, PT, 0x2f, 0xf2 ;  /* 0x0000000000f2781c */ /* 0x000fda0000702577 */
[----:B------:R-:W-:Y:S05]  /*15b0*/  @P0 BRA `(.L_x_25) ;  /* 0x0000000400000947 */ /* 0x000fea0003800000 */
[----:B------:R-:W-:Y:S02]  /*15c0*/  ISETP.GE.AND P0, PT, R8, RZ, PT ;  /* 0x000000ff0800720c */ /* 0x000fe40003f06270 */
[----:B------:R-:W-:-:S11]  /*15d0*/  ISETP.GE.AND P1, PT, R9, RZ, PT ;  /* 0x000000ff0900720c */ /* 0x000fd60003f26270 */
[----:B------:R-:W-:Y:S02]  /*15e0*/  @P0 IMAD.MOV.U32 R5, RZ, RZ, RZ ;  /* 0x000000ffff050224 */ /* 0x000fe400078e00ff */
[----:B------:R-:W-:Y:S01]  /*15f0*/  @!P0 FFMA R0, R0, 1.84467440737095516160e+19, RZ ;  /* 0x5f80000000008823 */ /* 0x000fe200000000ff */
[----:B------:R-:W-:Y:S02]  /*1600*/  @!P0 IMAD.MOV.U32 R5, RZ, RZ, -0x40 ;  /* 0xffffffc0ff058424 */ /* 0x000fe400078e00ff */
[----:B------:R-:W-:Y:S02]  /*1610*/  @!P1 FFMA R3, R3, 1.84467440737095516160e+19, RZ ;  /* 0x5f80000003039823 */ /* 0x000fe400000000ff */
[----:B------:R-:W-:-:S07]  /*1620*/  @!P1 VIADD R5, R5, 0x40 ;  /* 0x0000004005059836 */ /* 0x000fce0000000000 */
.L_x_21:
[----:B------:R-:W-:Y:S01]  /*1630*/  LEA R8, R12, 0xc0800000, 0x17 ;  /* 0xc08000000c087811 */ /* 0x000fe200078eb8ff */
[----:B------:R-:W-:Y:S04]  /*1640*/  BSSY.RECONVERGENT B2, `(.L_x_26) ;  /* 0x0000036000027945 */ /* 0x000fe80003800200 */
[----:B------:R-:W-:Y:S02]  /*1650*/  IMAD.IADD R8, R3, 0x1, -R8 ;  /* 0x0000000103087824 */ /* 0x000fe400078e0a08 */
[----:B------:R-:W-:Y:S02]  /*1660*/  VIADD R3, R10, 0xffffff81 ;  /* 0xffffff810a037836 */ /* 0x000fe40000000000 */
[----:B------:R0:W1:Y:S01]  /*1670*/  MUFU.RCP R9, R8 ;  /* 0x0000000800097308 */ /* 0x0000620000001000 */
[----:B------:R-:W-:Y:S01]  /*1680*/  FADD.FTZ R11, -R8, -RZ ;  /* 0x800000ff080b7221 */ /* 0x000fe20000010100 */
[C---:B------:R-:W-:Y:S01]  /*1690*/  IMAD R0, R3.reuse, -0x800000, R0 ;  /* 0xff80000003007824 */ /* 0x040fe200078e0200 */
[----:B0-----:R-:W-:-:S05]  /*16a0*/  IADD3 R8, PT, PT, R3, 0x7f, -R12 ;  /* 0x0000007f03087810 */ /* 0x001fca0007ffe80c */
[----:B------:R-:W-:Y:S02]  /*16b0*/  IMAD.IADD R8, R8, 0x1, R5 ;  /* 0x0000000108087824 */ /* 0x000fe400078e0205 */
[----:B-1----:R-:W-:-:S04]  /*16c0*/  FFMA R10, R9, R11, 1 ;  /* 0x3f800000090a7423 */ /* 0x002fc8000000000b */
[----:B------:R-:W-:-:S04]  /*16d0*/  FFMA R14, R9, R10, R9 ;  /* 0x0000000a090e7223 */ /* 0x000fc80000000009 */
[----:B------:R-:W-:-:S04]  /*16e0*/  FFMA R9, R0, R14, RZ ;  /* 0x0000000e00097223 */ /* 0x000fc800000000ff */
[----:B------:R-:W-:-:S04]  /*16f0*/  FFMA R10, R11, R9, R0 ;  /* 0x000000090b0a7223 */ /* 0x000fc80000000000 */
[----:B------:R-:W-:-:S04]  /*1700*/  FFMA R9, R14, R10, R9 ;  /* 0x0000000a0e097223 */ /* 0x000fc80000000009 */
[----:B------:R-:W-:-:S04]  /*1710*/  FFMA R10, R11, R9, R0 ;  /* 0x000000090b0a7223 */ /* 0x000fc80000000000 */
[----:B------:R-:W-:-:S05]  /*1720*/  FFMA R0, R14, R10, R9 ;  /* 0x0000000a0e007223 */ /* 0x000fca0000000009 */
[----:B------:R-:W-:-:S04]  /*1730*/  SHF.R.U32.HI R3, RZ, 0x17, R0 ;  /* 0x00000017ff037819 */ /* 0x000fc80000011600 */
[----:B------:R-:W-:-:S05]  /*1740*/  LOP3.LUT R3, R3, 0xff, RZ, 0xc0, !PT ;  /* 0x000000ff03037812 */ /* 0x000fca00078ec0ff */
[----:B------:R-:W-:-:S04]  /*1750*/  IMAD.IADD R11, R3, 0x1, R8 ;  /* 0x00000001030b7824 */ /* 0x000fc800078e0208 */
[----:B------:R-:W-:-:S05]  /*1760*/  VIADD R3, R11, 0xffffffff ;  /* 0xffffffff0b037836 */ /* 0x000fca0000000000 */
[----:B------:R-:W-:-:S13]  /*1770*/  ISETP.GE.U32.AND P0, PT, R3, 0xfe, PT ;  /* 0x000000fe0300780c */ /* 0x000fda0003f06070 */
[----:B------:R-:W-:Y:S05]  /*1780*/  @!P0 BRA `(.L_x_27) ;  /* 0x0000000000808947 */ /* 0x000fea0003800000 */
[----:B------:R-:W-:-:S13]  /*1790*/  ISETP.GT.AND P0, PT, R11, 0xfe, PT ;  /* 0x000000fe0b00780c */ /* 0x000fda0003f04270 */
[----:B------:R-:W-:Y:S05]  /*17a0*/  @P0 BRA `(.L_x_28) ;  /* 0x00000000006c0947 */ /* 0x000fea0003800000 */
[----:B------:R-:W-:-:S13]  /*17b0*/  ISETP.GE.AND P0, PT, R11, 0x1, PT ;  /* 0x000000010b00780c */ /* 0x000fda0003f06270 */
[----:B------:R-:W-:Y:S05]  /*17c0*/  @P0 BRA `(.L_x_29) ;  /* 0x0000000000740947 */ /* 0x000fea0003800000 */
[----:B------:R-:W-:Y:S02]  /*17d0*/  ISETP.GE.AND P0, PT, R11, -0x18, PT ;  /* 0xffffffe80b00780c */ /* 0x000fe40003f06270 */
[----:B------:R-:W-:-:S11]  /*17e0*/  LOP3.LUT R0, R0, 0x80000000, RZ, 0xc0, !PT ;  /* 0x8000000000007812 */ /* 0x000fd600078ec0ff */
[----:B------:R-:W-:Y:S05]  /*17f0*/  @!P0 BRA `(.L_x_29) ;  /* 0x0000000000688947 */ /* 0x000fea0003800000 */
[CCC-:B------:R-:W-:Y:S01]  /*1800*/  FFMA.RZ R3, R14.reuse, R10.reuse, R9.reuse ;  /* 0x0000000a0e037223 */ /* 0x1c0fe2000000c009 */
[CCC-:B------:R-:W-:Y:S01]  /*1810*/  FFMA.RM R8, R14.reuse, R10.reuse, R9.reuse ;  /* 0x0000000a0e087223 */ /* 0x1c0fe20000004009 */
[C---:B------:R-:W-:Y:S02]  /*1820*/  ISETP.NE.AND P2, PT, R11.reuse, RZ, PT ;  /* 0x000000ff0b00720c */ /* 0x040fe40003f45270 */
[----:B------:R-:W-:Y:S02]  /*1830*/  ISETP.NE.AND P1, PT, R11, RZ, PT ;  /* 0x000000ff0b00720c */ /* 0x000fe40003f25270 */
[----:B------:R-:W-:Y:S01]  /*1840*/  LOP3.LUT R5, R3, 0x7fffff, RZ, 0xc0, !PT ;  /* 0x007fffff03057812 */ /* 0x000fe200078ec0ff */
[----:B------:R-:W-:Y:S01]  /*1850*/  FFMA.RP R3, R14, R10, R9 ;  /* 0x0000000a0e037223 */ /* 0x000fe20000008009 */
[----:B------:R-:W-:Y:S02]  /*1860*/  VIADD R10, R11, 0x20 ;  /* 0x000000200b0a7836 */ /* 0x000fe40000000000 */
[----:B------:R-:W-:Y:S01]  /*1870*/  LOP3.LUT R5, R5, 0x800000, RZ, 0xfc, !PT ;  /* 0x0080000005057812 */ /* 0x000fe200078efcff */
[----:B------:R-:W-:Y:S01]  /*1880*/  IMAD.MOV R9, RZ, RZ, -R11 ;  /* 0x000000ffff097224 */ /* 0x000fe200078e0a0b */
[----:B------:R-:W-:-:S02]  /*1890*/  FSETP.NEU.FTZ.AND P0, PT, R3, R8, PT ;  /* 0x000000080300720b */ /* 0x000fc40003f1d000 */
[----:B------:R-:W-:Y:S02]  /*18a0*/  SHF.L.U32 R10, R5, R10, RZ ;  /* 0x0000000a050a7219 */ /* 0x000fe400000006ff */
[----:B------:R-:W-:Y:S02]  /*18b0*/  SEL R8, R9, RZ, P2 ;  /* 0x000000ff09087207 */ /* 0x000fe40001000000 */
[----:B------:R-:W-:Y:S02]  /*18c0*/  ISETP.NE.AND P1, PT, R10, RZ, P1 ;  /* 0x000000ff0a00720c */ /* 0x000fe40000f25270 */
[----:B------:R-:W-:Y:S02]  /*18d0*/  SHF.R.U32.HI R8, RZ, R8, R5 ;  /* 0x00000008ff087219 */ /* 0x000fe40000011605 */
[----:B------:R-:W-:Y:S02]  /*18e0*/  PLOP3.LUT P0, PT, P0, P1, PT, 0xf8, 0x8f ;  /* 0x00000000008f781c */ /* 0x000fe40000703f70 */
[----:B------:R-:W-:-:S02]  /*18f0*/  SHF.R.U32.HI R10, RZ, 0x1, R8 ;  /* 0x00000001ff0a7819 */ /* 0x000fc40000011608 */
[----:B------:R-:W-:-:S04]  /*1900*/  SEL R3, RZ, 0x1, !P0 ;  /* 0x00000001ff037807 */ /* 0x000fc80004000000 */
[----:B------:R-:W-:-:S04]  /*1910*/  LOP3.LUT R3, R3, 0x1, R10, 0xf8, !PT ;  /* 0x0000000103037812 */ /* 0x000fc800078ef80a */
[----:B------:R-:W-:-:S05]  /*1920*/  LOP3.LUT R3, R3, R8, RZ, 0xc0, !PT ;  /* 0x0000000803037212 */ /* 0x000fca00078ec0ff */
[----:B------:R-:W-:-:S05]  /*1930*/  IMAD.IADD R3, R10, 0x1, R3 ;  /* 0x000000010a037824 */ /* 0x000fca00078e0203 */
[----:B------:R-:W-:Y:S01]  /*1940*/  LOP3.LUT R0, R3, R0, RZ, 0xfc, !PT ;  /* 0x0000000003007212 */ /* 0x000fe200078efcff */
[----:B------:R-:W-:Y:S06]  /*1950*/  BRA `(.L_x_29) ;  /* 0x0000000000107947 */ /* 0x000fec0003800000 */
.L_x_28:
[----:B------:R-:W-:-:S04]  /*1960*/  LOP3.LUT R0, R0, 0x80000000, RZ, 0xc0, !PT ;  /* 0x8000000000007812 */ /* 0x000fc800078ec0ff */
[----:B------:R-:W-:Y:S01]  /*1970*/  LOP3.LUT R0, R0, 0x7f800000, RZ, 0xfc, !PT ;  /* 0x7f80000000007812 */ /* 0x000fe200078efcff */
[----:B------:R-:W-:Y:S06]  /*1980*/  BRA `(.L_x_29) ;  /* 0x0000000000047947 */ /* 0x000fec0003800000 */
.L_x_27:
[----:B------:R-:W-:-:S07]  /*1990*/  IMAD R0, R8, 0x800000, R0 ;  /* 0x0080000008007824 */ /* 0x000fce00078e0200 */
.L_x_29:
[----:B------:R-:W-:Y:S05]  /*19a0*/  BSYNC.RECONVERGENT B2 ;  /* 0x0000000000027941 */ /* 0x000fea0003800200 */
.L_x_26:
[----:B------:R-:W-:Y:S05]  /*19b0*/  BRA `(.L_x_30) ;  /* 0x0000000000207947 */ /* 0x000fea0003800000 */
.L_x_25:
[----:B------:R-:W-:-:S04]  /*19c0*/  LOP3.LUT R0, R3, 0x80000000, R0, 0x48, !PT ;  /* 0x8000000003007812 */ /* 0x000fc800078e4800 */
[----:B------:R-:W-:Y:S01]  /*19d0*/  LOP3.LUT R0, R0, 0x7f800000, RZ, 0xfc, !PT ;  /* 0x7f80000000007812 */ /* 0x000fe200078efcff */
[----:B------:R-:W-:Y:S06]  /*19e0*/  BRA `(.L_x_30) ;  /* 0x0000000000147947 */ /* 0x000fec0003800000 */
.L_x_24:
[----:B------:R-:W-:Y:S01]  /*19f0*/  LOP3.LUT R0, R3, 0x80000000, R0, 0x48, !PT ;  /* 0x8000000003007812 */ /* 0x000fe200078e4800 */
[----:B------:R-:W-:Y:S06]  /*1a00*/  BRA `(.L_x_30) ;  /* 0x00000000000c7947 */ /* 0x000fec0003800000 */
.L_x_23:
[----:B------:R-:W0:Y:S01]  /*1a10*/  MUFU.RSQ R0, -QNAN ;  /* 0xffc0000000007908 */ /* 0x000e220000001400 */
[----:B------:R-:W-:Y:S05]  /*1a20*/  BRA `(.L_x_30) ;  /* 0x0000000000047947 */ /* 0x000fea0003800000 */
.L_x_22:
[----:B------:R-:W-:-:S07]  /*1a30*/  FADD.FTZ R0, R0, R3 ;  /* 0x0000000300007221 */ /* 0x000fce0000010000 */
.L_x_30:
[----:B------:R-:W-:Y:S05]  /*1a40*/  BSYNC.RECONVERGENT B1 ;  /* 0x0000000000017941 */ /* 0x000fea0003800200 */
.L_x_20:
[----:B------:R-:W-:Y:S02]  /*1a50*/  IMAD.MOV.U32 R8, RZ, RZ, R6 ;  /* 0x000000ffff087224 */ /* 0x000fe400078e0006 */
[----:B------:R-:W-:-:S04]  /*1a60*/  IMAD.MOV.U32 R9, RZ, RZ, 0x0 ;  /* 0x00000000ff097424 */ /* 0x000fc800078e00ff */
[----:B0-----:R-:W-:Y:S05]  /*1a70*/  RET.REL.NODEC R8 `(_Z6kerneljjPhf) ;  /* 0xffffffe408607950 */ /* 0x001fea0003c3ffff */
        .type           $_Z6kerneljjPhf$__internal_trig_reduction_slowpathd,@function
        .size           $_Z6kerneljjPhf$__internal_trig_reduction_slowpathd,(.L_x_43 - $_Z6kerneljjPhf$__internal_trig_reduction_slowpathd)
$_Z6kerneljjPhf$__internal_trig_reduction_slowpathd:
[--C-:B------:R-:W-:Y:S01]  /*1a80*/  SHF.R.U32.HI R12, RZ, 0x14, R9.reuse ;  /* 0x00000014ff0c7819 */ /* 0x100fe20000011609 */
[----:B------:R-:W-:Y:S02]  /*1a90*/  IMAD.MOV.U32 R13, RZ, RZ, R2 ;  /* 0x000000ffff0d7224 */ /* 0x000fe400078e0002 */
[----:B------:R-:W-:Y:S01]  /*1aa0*/  IMAD.MOV.U32 R3, RZ, RZ, R9 ;  /* 0x000000ffff037224 */ /* 0x000fe200078e0009 */
[----:B------:R-:W-:Y:S01]  /*1ab0*/  LOP3.LUT R5, R12, 0x7ff, RZ, 0xc0, !PT ;  /* 0x000007ff0c057812 */ /* 0x000fe200078ec0ff */
[----:B------:R-:W-:-:S03]  /*1ac0*/  IMAD.MOV.U32 R4, RZ, RZ, RZ ;  /* 0x000000ffff047224 */ /* 0x000fc600078e00ff */
[----:B------:R-:W-:-:S13]  /*1ad0*/  ISETP.NE.AND P0, PT, R5, 0x7ff, PT ;  /* 0x000007ff0500780c */ /* 0x000fda0003f05270 */
[----:B------:R-:W-:Y:S05]  /*1ae0*/  @!P0 BRA `(.L_x_31) ;  /* 0x0000000800488947 */ /* 0x000fea0003800000 */
[----:B------:R-:W-:Y:S01]  /*1af0*/  VIADD R2, R5, 0xfffffc00 ;  /* 0xfffffc0005027836 */ /* 0x000fe20000000000 */
[----:B------:R-:W-:Y:S01]  /*1b00*/  BSSY.RECONVERGENT B2, `(.L_x_32) ;  /* 0x000002f000027945 */ /* 0x000fe20003800200 */
[----:B------:R-:W-:-:S03]  /*1b10*/  CS2R R10, SRZ ;  /* 0x00000000000a7805 */ /* 0x000fc6000001ff00 */
[----:B------:R-:W-:Y:S02]  /*1b20*/  SHF.R.U32.HI R17, RZ, 0x6, R2 ;  /* 0x00000006ff117819 */ /* 0x000fe40000011602 */
[----:B------:R-:W-:Y:S02]  /*1b30*/  ISETP.GE.U32.AND P0, PT, R2, 0x80, PT ;  /* 0x000000800200780c */ /* 0x000fe40003f06070 */
[C---:B------:R-:W-:Y:S02]  /*1b40*/  IADD3 R4, PT, PT, -R17.reuse, 0x13, RZ ;  /* 0x0000001311047810 */ /* 0x040fe40007ffe1ff */
[----:B------:R-:W-:Y:S02]  /*1b50*/  IADD3 R5, PT, PT, -R17, 0xf, RZ ;  /* 0x0000000f11057810 */ /* 0x000fe40007ffe1ff */
[----:B------:R-:W-:-:S04]  /*1b60*/  SEL R4, R4, 0x12, P0 ;  /* 0x0000001204047807 */ /* 0x000fc80000000000 */
[----:B------:R-:W-:-:S13]  /*1b70*/  ISETP.GE.AND P0, PT, R5, R4, PT ;  /* 0x000000040500720c */ /* 0x000fda0003f06270 */
[----:B------:R-:W-:Y:S05]  /*1b80*/  @P0 BRA `(.L_x_33) ;  /* 0x0000000000980947 */ /* 0x000fea0003800000 */
[----:B------:R-:W0:Y:S01]  /*1b90*/  LDC.64 R14, c[0x0][0x358] ;  /* 0x0000d600ff0e7b82 */ /* 0x000e220000000a00 */
[C---:B------:R-:W-:Y:S01]  /*1ba0*/  SHF.L.U64.HI R19, R13.reuse, 0xb, R3 ;  /* 0x0000000b0d137819 */ /* 0x040fe20000010203 */
[----:B------:R-:W-:Y:S01]  /*1bb0*/  BSSY.RECONVERGENT B3, `(.L_x_34) ;  /* 0x0000022000037945 */ /* 0x000fe20003800200 */
[----:B------:R-:W-:Y:S01]  /*1bc0*/  IMAD.SHL.U32 R13, R13, 0x800, RZ ;  /* 0x000008000d0d7824 */ /* 0x000fe200078e00ff */
[----:B------:R-:W-:Y:S01]  /*1bd0*/  IADD3 R16, PT, PT, RZ, -R17, -R4 ;  /* 0x80000011ff107210 */ /* 0x000fe20007ffe804 */
[----:B------:R-:W-:Y:S01]  /*1be0*/  IMAD.MOV.U32 R18, RZ, RZ, RZ ;  /* 0x000000ffff127224 */ /* 0x000fe200078e00ff */
[----:B------:R-:W-:Y:S02]  /*1bf0*/  CS2R R10, SRZ ;  /* 0x00000000000a7805 */ /* 0x000fe4000001ff00 */
[----:B------:R-:W-:-:S07]  /*1c00*/  LOP3.LUT R19, R19, 0x80000000, RZ, 0xfc, !PT ;  /* 0x8000000013137812 */ /* 0x000fce00078efcff */
.L_x_35:
[----:B------:R-:W1:Y:S01]  /*1c10*/  LDC.64 R2, c[0x4][RZ] ;  /* 0x01000000ff027b82 */ /* 0x000e620000000a00 */
[----:B0-----:R-:W-:Y:S02]  /*1c20*/  R2UR UR6, R14 ;  /* 0x000000000e0672ca */ /* 0x001fe400000e0000 */
[----:B------:R-:W-:Y:S01]  /*1c30*/  R2UR UR7, R15 ;  /* 0x000000000f0772ca */ /* 0x000fe200000e0000 */
[----:B-1----:R-:W-:-:S12]  /*1c40*/  IMAD.WIDE R2, R5, 0x8, R2 ;  /* 0x0000000805027825 */ /* 0x002fd800078e0202 */
[----:B------:R-:W2:Y:S01]  /*1c50*/  LDG.E.64.CONSTANT R2, desc[UR6][R2.64] ;  /* 0x0000000602027981 */ /* 0x000ea2000c1e9b00 */
[----:B------:R-:W-:Y:S02]  /*1c60*/  VIADD R16, R16, 0x1 ;  /* 0x0000000110107836 */ /* 0x000fe40000000000 */
[----:B------:R-:W-:Y:S02]  /*1c70*/  VIADD R5, R5, 0x1 ;  /* 0x0000000105057836 */ /* 0x000fe40000000000 */
[----:B--2---:R-:W-:-:S04]  /*1c80*/  IMAD.WIDE.U32 R10, P2, R2, R13, R10 ;  /* 0x0000000d020a7225 */ /* 0x004fc8000784000a */
[----:B------:R-:W-:Y:S02]  /*1c90*/  IMAD R21, R2, R19, RZ ;  /* 0x0000001302157224 */ /* 0x000fe400078e02ff */
[CC--:B------:R-:W-:Y:S02]  /*1ca0*/  IMAD R20, R3.reuse, R13.reuse, RZ ;  /* 0x0000000d03147224 */ /* 0x0c0fe400078e02ff */
[----:B------:R-:W-:Y:S01]  /*1cb0*/  IMAD.HI.U32 R23, R3, R13, RZ ;  /* 0x0000000d03177227 */ /* 0x000fe200078e00ff */
[----:B------:R-:W-:-:S03]  /*1cc0*/  IADD3 R11, P0, PT, R21, R11, RZ ;  /* 0x0000000b150b7210 */ /* 0x000fc60007f1e0ff */
[----:B------:R-:W-:Y:S01]  /*1cd0*/  IMAD R21, R18, 0x8, R1 ;  /* 0x0000000812157824 */ /* 0x000fe200078e0201 */
[----:B------:R-:W-:Y:S01]  /*1ce0*/  IADD3 R11, P1, PT, R20, R11, RZ ;  /* 0x0000000b140b7210 */ /* 0x000fe20007f3e0ff */
[----:B------:R-:W-:-:S04]  /*1cf0*/  IMAD.HI.U32 R20, R2, R19, RZ ;  /* 0x0000001302147227 */ /* 0x000fc800078e00ff */
[----:B------:R-:W-:Y:S01]  /*1d00*/  IMAD.X R2, RZ, RZ, R20, P2 ;  /* 0x000000ffff027224 */ /* 0x000fe200010e0614 */
[----:B------:R0:W-:Y:S01]  /*1d10*/  STL.64 [R21], R10 ;  /* 0x0000000a15007387 */ /* 0x0001e20000100a00 */
[----:B------:R-:W-:-:S03]  /*1d20*/  IMAD.HI.U32 R20, R3, R19, RZ ;  /* 0x0000001303147227 */ /* 0x000fc600078e00ff */
[----:B------:R-:W-:Y:S01]  /*1d30*/  IADD3.X R2, P0, PT, R23, R2, RZ, P0, !PT ;  /* 0x0000000217027210 */ /* 0x000fe2000071e4ff */
[----:B------:R-:W-:Y:S02]  /*1d40*/  IMAD R3, R3, R19, RZ ;  /* 0x0000001303037224 */ /* 0x000fe400078e02ff */
[----:B------:R-:W-:-:S03]  /*1d50*/  VIADD R18, R18, 0x1 ;  /* 0x0000000112127836 */ /* 0x000fc60000000000 */
[----:B------:R-:W-:Y:S01]  /*1d60*/  IADD3.X R3, P1, PT, R3, R2, RZ, P1, !PT ;  /* 0x0000000203037210 */ /* 0x000fe20000f3e4ff */
[----:B------:R-:W-:Y:S01]  /*1d70*/  IMAD.X R2, RZ, RZ, R20, P0 ;  /* 0x000000ffff027224 */ /* 0x000fe200000e0614 */
[----:B------:R-:W-:-:S03]  /*1d80*/  ISETP.NE.AND P0, PT, R16, -0xf, PT ;  /* 0xfffffff11000780c */ /* 0x000fc60003f05270 */
[----:B------:R-:W-:Y:S02]  /*1d90*/  IMAD.X R2, RZ, RZ, R2, P1 ;  /* 0x000000ffff027224 */ /* 0x000fe400008e0602 */
[----:B0-----:R-:W-:Y:S02]  /*1da0*/  IMAD.MOV.U32 R10, RZ, RZ, R3 ;  /* 0x000000ffff0a7224 */ /* 0x001fe400078e0003 */
[----:B------:R-:W-:-:S06]  /*1db0*/  IMAD.MOV.U32 R11, RZ, RZ, R2 ;  /* 0x000000ffff0b7224 */ /* 0x000fcc00078e0002 */
[----:B------:R-:W-:Y:S05]  /*1dc0*/  @P0 BRA `(.L_x_35) ;  /* 0xfffffffc00900947 */ /* 0x000fea000383ffff */
[----:B------:R-:W-:Y:S05]  /*1dd0*/  BSYNC.RECONVERGENT B3 ;  /* 0x0000000000037941 */ /* 0x000fea0003800200 */
.L_x_34:
[----:B------:R-:W-:-:S07]  /*1de0*/  IMAD.MOV.U32 R5, RZ, RZ, R4 ;  /* 0x000000ffff057224 */ /* 0x000fce00078e0004 */
.L_x_33:
[----:B------:R-:W-:Y:S05]  /*1df0*/  BSYNC.RECONVERGENT B2 ;  /* 0x0000000000027941 */ /* 0x000fea0003800200 */
.L_x_32:
[----:B------:R-:W-:Y:S01]  /*1e00*/  LOP3.LUT P0, R25, R12, 0x3f, RZ, 0xc0, !PT ;  /* 0x0000003f0c197812 */ /* 0x000fe2000780c0ff */
[----:B------:R-:W-:-:S04]  /*1e10*/  IMAD.IADD R2, R17, 0x1, R5 ;  /* 0x0000000111027824 */ /* 0x000fc800078e0205 */
[----:B------:R-:W-:-:S05]  /*1e20*/  IMAD.U32 R23, R2, 0x8, R1 ;  /* 0x0000000802177824 */ /* 0x000fca00078e0001 */
[----:B------:R0:W-:Y:S04]  /*1e30*/  STL.64 [R23+-0x78], R10 ;  /* 0xffff880a17007387 */ /* 0x0001e80000100a00 */
[----:B------:R-:W2:Y:S04]  /*1e40*/  @P0 LDL.64 R14, [R1+0x8] ;  /* 0x00000800010e0983 */ /* 0x000ea80000100a00 */
[----:B------:R-:W3:Y:S04]  /*1e50*/  LDL.64 R2, [R1+0x10] ;  /* 0x0000100001027983 */ /* 0x000ee80000100a00 */
[----:B------:R-:W4:Y:S01]  /*1e60*/  LDL.64 R4, [R1+0x18] ;  /* 0x0000180001047983 */ /* 0x000f220000100a00 */
[----:B------:R-:W-:Y:S01]  /*1e70*/  @P0 LOP3.LUT R12, R25, 0x3f, RZ, 0x3c, !PT ;  /* 0x0000003f190c0812 */ /* 0x000fe200078e3cff */
[----:B------:R-:W-:Y:S01]  /*1e80*/  BSSY.RECONVERGENT B2, `(.L_x_36) ;  /* 0x0000034000027945 */ /* 0x000fe20003800200 */
[----:B--2---:R-:W-:-:S02]  /*1e90*/  @P0 SHF.R.U64 R13, R14, 0x1, R15 ;  /* 0x000000010e0d0819 */ /* 0x004fc4000000120f */
[----:B------:R-:W-:Y:S02]  /*1ea0*/  @P0 SHF.R.U32.HI R15, RZ, 0x1, R15 ;  /* 0x00000001ff0f0819 */ /* 0x000fe4000001160f */
[CC--:B---3--:R-:W-:Y:S02]  /*1eb0*/  @P0 SHF.L.U32 R17, R2.reuse, R25.reuse, RZ ;  /* 0x0000001902110219 */ /* 0x0c8fe400000006ff */
[----:B0-----:R-:W-:Y:S02]  /*1ec0*/  @P0 SHF.R.U64 R10, R13, R12, R15 ;  /* 0x0000000c0d0a0219 */ /* 0x001fe4000000120f */
[--C-:B------:R-:W-:Y:S02]  /*1ed0*/  @P0 SHF.R.U32.HI R21, RZ, 0x1, R3.reuse ;  /* 0x00000001ff150819 */ /* 0x100fe40000011603 */
[C-C-:B------:R-:W-:Y:S02]  /*1ee0*/  @P0 SHF.R.U64 R19, R2.reuse, 0x1, R3.reuse ;  /* 0x0000000102130819 */ /* 0x140fe40000001203 */
[----:B------:R-:W-:-:S02]  /*1ef0*/  @P0 SHF.L.U64.HI R14, R2, R25, R3 ;  /* 0x00000019020e0219 */ /* 0x000fc40000010203 */
[----:B------:R-:W-:Y:S02]  /*1f00*/  @P0 SHF.R.U32.HI R11, RZ, R12, R15 ;  /* 0x0000000cff0b0219 */ /* 0x000fe4000001160f */
[----:B------:R-:W-:Y:S02]  /*1f10*/  @P0 LOP3.LUT R2, R17, R10, RZ, 0xfc, !PT ;  /* 0x0000000a11020212 */ /* 0x000fe400078efcff */
[----:B----4-:R-:W-:Y:S02]  /*1f20*/  @P0 SHF.L.U32 R13, R4, R25, RZ ;  /* 0x00000019040d0219 */ /* 0x010fe400000006ff */
[----:B------:R-:W-:Y:S02]  /*1f30*/  @P0 SHF.R.U64 R16, R19, R12, R21 ;  /* 0x0000000c13100219 */ /* 0x000fe40000001215 */
[----:B------:R-:W-:Y:S01]  /*1f40*/  @P0 LOP3.LUT R3, R14, R11, RZ, 0xfc, !PT ;  /* 0x0000000b0e030212 */ /* 0x000fe200078efcff */
[----:B------:R-:W-:Y:S01]  /*1f50*/  IMAD.SHL.U32 R14, R2, 0x4, RZ ;  /* 0x00000004020e7824 */ /* 0x000fe200078e00ff */
[----:B------:R-:W-:-:S02]  /*1f60*/  @P0 SHF.L.U64.HI R11, R4, R25, R5 ;  /* 0x00000019040b0219 */ /* 0x000fc40000010205 */
[----:B------:R-:W-:Y:S02]  /*1f70*/  @P0 LOP3.LUT R4, R13, R16, RZ, 0xfc, !PT ;  /* 0x000000100d040212 */ /* 0x000fe400078efcff */
[----:B------:R-:W-:Y:S02]  /*1f80*/  @P0 SHF.R.U32.HI R12, RZ, R12, R21 ;  /* 0x0000000cff0c0219 */ /* 0x000fe40000011615 */
[----:B------:R-:W-:Y:S02]  /*1f90*/  SHF.L.U64.HI R15, R2, 0x2, R3 ;  /* 0x00000002020f7819 */ /* 0x000fe40000010203 */
[----:B------:R-:W-:Y:S02]  /*1fa0*/  SHF.L.W.U32.HI R2, R3, 0x2, R4 ;  /* 0x0000000203027819 */ /* 0x000fe40000010e04 */
[----:B------:R-:W-:Y:S02]  /*1fb0*/  @P0 LOP3.LUT R5, R11, R12, RZ, 0xfc, !PT ;  /* 0x0000000c0b050212 */ /* 0x000fe400078efcff */
[----:B------:R-:W-:-:S02]  /*1fc0*/  IADD3 RZ, P0, PT, RZ, -R14, RZ ;  /* 0x8000000effff7210 */ /* 0x000fc40007f1e0ff */
[----:B------:R-:W-:Y:S02]  /*1fd0*/  LOP3.LUT R3, RZ, R15, RZ, 0x33, !PT ;  /* 0x0000000fff037212 */ /* 0x000fe400078e33ff */
[----:B------:R-:W-:Y:S02]  /*1fe0*/  SHF.L.W.U32.HI R4, R4, 0x2, R5 ;  /* 0x0000000204047819 */ /* 0x000fe40000010e05 */
[----:B------:R-:W-:Y:S02]  /*1ff0*/  LOP3.LUT R11, RZ, R2, RZ, 0x33, !PT ;  /* 0x00000002ff0b7212 */ /* 0x000fe400078e33ff */
[----:B------:R-:W-:Y:S02]  /*2000*/  IADD3.X R10, P0, PT, RZ, R3, RZ, P0, !PT ;  /* 0x00000003ff0a7210 */ /* 0x000fe4000071e4ff */
[----:B------:R-:W-:Y:S02]  /*2010*/  LOP3.LUT R3, RZ, R4, RZ, 0x33, !PT ;  /* 0x00000004ff037212 */ /* 0x000fe400078e33ff */
[----:B------:R-:W-:-:S02]  /*2020*/  IADD3.X R11, P1, PT, RZ, R11, RZ, P0, !PT ;  /* 0x0000000bff0b7210 */ /* 0x000fc4000073e4ff */
[----:B------:R-:W-:-:S03]  /*2030*/  ISETP.GT.U32.AND P2, PT, R2, -0x1, PT ;  /* 0xffffffff0200780c */ /* 0x000fc60003f44070 */
[----:B------:R-:W-:Y:S01]  /*2040*/  IMAD.X R3, RZ, RZ, R3, P1 ;  /* 0x000000ffff037224 */ /* 0x000fe200008e0603 */
[----:B------:R-:W-:-:S04]  /*2050*/  ISETP.GT.AND.EX P0, PT, R4, -0x1, PT, P2 ;  /* 0xffffffff0400780c */ /* 0x000fc80003f04320 */
[----:B------:R-:W-:Y:S02]  /*2060*/  SEL R3, R4, R3, P0 ;  /* 0x0000000304037207 */ /* 0x000fe40000000000 */
[----:B------:R-:W-:Y:S02]  /*2070*/  SEL R13, R2, R11, P0 ;  /* 0x0000000b020d7207 */ /* 0x000fe40000000000 */
[----:B------:R-:W-:Y:S02]  /*2080*/  ISETP.NE.U32.AND P1, PT, R3, RZ, PT ;  /* 0x000000ff0300720c */ /* 0x000fe40003f25070 */
[----:B------:R-:W-:Y:S02]  /*2090*/  SEL R15, R15, R10, P0 ;  /* 0x0000000a0f0f7207 */ /* 0x000fe40000000000 */
[----:B------:R-:W-:Y:S01]  /*20a0*/  SEL R11, R13, R3, !P1 ;  /* 0x000000030d0b7207 */ /* 0x000fe20004800000 */
[----:B------:R-:W-:-:S05]  /*20b0*/  @!P0 IMAD.MOV R14, RZ, RZ, -R14 ;  /* 0x000000ffff0e8224 */ /* 0x000fca00078e0a0e */
[----:B------:R-:W0:Y:S02]  /*20c0*/  FLO.U32 R11, R11 ;  /* 0x0000000b000b7300 */ /* 0x000e2400000e0000 */
[C---:B0-----:R-:W-:Y:S02]  /*20d0*/  IADD3 R12, PT, PT, -R11.reuse, 0x1f, RZ ;  /* 0x0000001f0b0c7810 */ /* 0x041fe40007ffe1ff */
[----:B------:R-:W-:-:S03]  /*20e0*/  IADD3 R2, PT, PT, -R11, 0x3f, RZ ;  /* 0x0000003f0b027810 */ /* 0x000fc60007ffe1ff */
[----:B------:R-:W-:-:S05]  /*20f0*/  @P1 IMAD.MOV R2, RZ, RZ, R12 ;  /* 0x000000ffff021224 */ /* 0x000fca00078e020c */
[----:B------:R-:W-:-:S13]  /*2100*/  ISETP.NE.AND P1, PT, R2, RZ, PT ;  /* 0x000000ff0200720c */ /* 0x000fda0003f25270 */
[----:B------:R-:W-:Y:S05]  /*2110*/  @!P1 BRA `(.L_x_37) ;  /* 0x0000000000289947 */ /* 0x000fea0003800000 */
[--C-:B------:R-:W-:Y:S02]  /*2120*/  SHF.R.U64 R12, R14, 0x1, R15.reuse ;  /* 0x000000010e0c7819 */ /* 0x100fe4000000120f */
[C---:B------:R-:W-:Y:S02]  /*2130*/  LOP3.LUT R10, R2.reuse, 0x3f, RZ, 0xc0, !PT ;  /* 0x0000003f020a7812 */ /* 0x040fe400078ec0ff */
[----:B------:R-:W-:Y:S02]  /*2140*/  SHF.R.U32.HI R14, RZ, 0x1, R15 ;  /* 0x00000001ff0e7819 */ /* 0x000fe4000001160f */
[----:B------:R-:W-:Y:S02]  /*2150*/  LOP3.LUT R11, R2, 0x3f, RZ, 0xc, !PT ;  /* 0x0000003f020b7812 */ /* 0x000fe400078e0cff */
[CC--:B------:R-:W-:Y:S02]  /*2160*/  SHF.L.U64.HI R16, R13.reuse, R10.reuse, R3 ;  /* 0x0000000a0d107219 */ /* 0x0c0fe40000010203 */
[----:B------:R-:W-:-:S02]  /*2170*/  SHF.L.U32 R10, R13, R10, RZ ;  /* 0x0000000a0d0a7219 */ /* 0x000fc400000006ff */
[-CC-:B------:R-:W-:Y:S02]  /*2180*/  SHF.R.U64 R3, R12, R11.reuse, R14.reuse ;  /* 0x0000000b0c037219 */ /* 0x180fe4000000120e */
[----:B------:R-:W-:Y:S02]  /*2190*/  SHF.R.U32.HI R11, RZ, R11, R14 ;  /* 0x0000000bff0b7219 */ /* 0x000fe4000001160e */
[----:B------:R-:W-:Y:S02]  /*21a0*/  LOP3.LUT R13, R10, R3, RZ, 0xfc, !PT ;  /* 0x000000030a0d7212 */ /* 0x000fe400078efcff */
[----:B------:R-:W-:-:S07]  /*21b0*/  LOP3.LUT R3, R16, R11, RZ, 0xfc, !PT ;  /* 0x0000000b10037212 */ /* 0x000fce00078efcff */
.L_x_37:
[----:B------:R-:W-:Y:S05]  /*21c0*/  BSYNC.RECONVERGENT B2 ;  /* 0x0000000000027941 */ /* 0x000fea0003800200 */
.L_x_36:
[----:B------:R-:W-:-:S04]  /*21d0*/  IMAD.WIDE.U32 R14, R13, 0x2168c235, RZ ;  /* 0x2168c2350d0e7825 */ /* 0x000fc800078e00ff */
[----:B------:R-:W-:Y:S01]  /*21e0*/  IMAD.MOV.U32 R10, RZ, RZ, R15 ;  /* 0x000000ffff0a7224 */ /* 0x000fe200078e000f */
[----:B------:R-:W-:Y:S01]  /*21f0*/  IADD3 RZ, P1, PT, R14, R14, RZ ;  /* 0x0000000e0eff7210 */ /* 0x000fe20007f3e0ff */
[----:B------:R-:W-:Y:S02]  /*2200*/  IMAD.MOV.U32 R11, RZ, RZ, RZ ;  /* 0x000000ffff0b7224 */ /* 0x000fe400078e00ff */
[----:B------:R-:W-:-:S04]  /*2210*/  IMAD.HI.U32 R12, R3, -0x36f0255e, RZ ;  /* 0xc90fdaa2030c7827 */ /* 0x000fc800078e00ff */
[----:B------:R-:W-:-:S04]  /*2220*/  IMAD.WIDE.U32 R10, R13, -0x36f0255e, R10 ;  /* 0xc90fdaa20d0a7825 */ /* 0x000fc800078e000a */
[C---:B------:R-:W-:Y:S02]  /*2230*/  IMAD R13, R3.reuse, -0x36f0255e, RZ ;  /* 0xc90fdaa2030d7824 */ /* 0x040fe400078e02ff */
[----:B------:R-:W-:-:S04]  /*2240*/  IMAD.WIDE.U32 R10, P2, R3, 0x2168c235, R10 ;  /* 0x2168c235030a7825 */ /* 0x000fc8000784000a */
[----:B------:R-:W-:Y:S01]  /*2250*/  IMAD.X R3, RZ, RZ, R12, P2 ;  /* 0x000000ffff037224 */ /* 0x000fe200010e060c */
[----:B------:R-:W-:Y:S02]  /*2260*/  IADD3 R11, P2, PT, R13, R11, RZ ;  /* 0x0000000b0d0b7210 */ /* 0x000fe40007f5e0ff */
[----:B------:R-:W-:Y:S02]  /*2270*/  IADD3.X RZ, P1, PT, R10, R10, RZ, P1, !PT ;  /* 0x0000000a0aff7210 */ /* 0x000fe40000f3e4ff */
[C---:B------:R-:W-:Y:S01]  /*2280*/  ISETP.GT.U32.AND P3, PT, R11.reuse, RZ, PT ;  /* 0x000000ff0b00720c */ /* 0x040fe20003f64070 */
[----:B------:R-:W-:Y:S01]  /*2290*/  IMAD.X R3, RZ, RZ, R3, P2 ;  /* 0x000000ffff037224 */ /* 0x000fe200010e0603 */
[----:B------:R-:W-:-:S04]  /*22a0*/  IADD3.X R10, P2, PT, R11, R11, RZ, P1, !PT ;  /* 0x0000000b0b0a7210 */ /* 0x000fc80000f5e4ff */
[C---:B------:R-:W-:Y:S01]  /*22b0*/  ISETP.GT.AND.EX P1, PT, R3.reuse, RZ, PT, P3 ;  /* 0x000000ff0300720c */ /* 0x040fe20003f24330 */
[----:B------:R-:W-:-:S03]  /*22c0*/  IMAD.X R12, R3, 0x1, R3, P2 ;  /* 0x00000001030c7824 */ /* 0x000fc600010e0603 */
[----:B------:R-:W-:Y:S02]  /*22d0*/  SEL R10, R10, R11, P1 ;  /* 0x0000000b0a0a7207 */ /* 0x000fe40000800000 */
[----:B------:R-:W-:Y:S02]  /*22e0*/  SEL R12, R12, R3, P1 ;  /* 0x000000030c0c7207 */ /* 0x000fe40000800000 */
[----:B------:R-:W-:Y:S02]  /*22f0*/  IADD3 R3, P2, PT, R10, 0x1, RZ ;  /* 0x000000010a037810 */ /* 0x000fe40007f5e0ff */
[----:B------:R-:W-:Y:S02]  /*2300*/  SEL R11, RZ, 0xffffffff, !P1 ;  /* 0xffffffffff0b7807 */ /* 0x000fe40004800000 */
[----:B------:R-:W-:Y:S01]  /*2310*/  LOP3.LUT P1, R9, R9, 0x80000000, RZ, 0xc0, !PT ;  /* 0x8000000009097812 */ /* 0x000fe2000782c0ff */
[----:B------:R-:W-:Y:S02]  /*2320*/  IMAD.X R10, RZ, RZ, R12, P2 ;  /* 0x000000ffff0a7224 */ /* 0x000fe400010e060c */
[----:B------:R-:W-:Y:S01]  /*2330*/  IMAD.IADD R2, R11, 0x1, -R2 ;  /* 0x000000010b027824 */ /* 0x000fe200078e0a02 */
[----:B------:R-:W-:-:S02]  /*2340*/  SHF.R.U32.HI R11, RZ, 0x1e, R5 ;  /* 0x0000001eff0b7819 */ /* 0x000fc40000011605 */
[----:B------:R-:W-:Y:S01]  /*2350*/  SHF.R.U64 R3, R3, 0xa, R10 ;  /* 0x0000000a03037819 */ /* 0x000fe2000000120a */
[----:B------:R-:W-:Y:S01]  /*2360*/  IMAD.SHL.U32 R2, R2, 0x100000, RZ ;  /* 0x0010000002027824 */ /* 0x000fe200078e00ff */
[----:B------:R-:W-:Y:S02]  /*2370*/  LEA.HI R4, R4, R11, RZ, 0x1 ;  /* 0x0000000b04047211 */ /* 0x000fe400078f08ff */
[----:B------:R-:W-:Y:S02]  /*2380*/  IADD3 R3, P2, PT, R3, 0x1, RZ ;  /* 0x0000000103037810 */ /* 0x000fe40007f5e0ff */
[----:B------:R-:W-:Y:S01]  /*2390*/  @!P0 LOP3.LUT R9, R9, 0x80000000, RZ, 0x3c, !PT ;  /* 0x8000000009098812 */ /* 0x000fe200078e3cff */
[----:B------:R-:W-:Y:S01]  /*23a0*/  @P1 IMAD.MOV R4, RZ, RZ, -R4 ;  /* 0x000000ffff041224 */ /* 0x000fe200078e0a04 */
[----:B------:R-:W-:-:S04]  /*23b0*/  LEA.HI.X R10, R10, RZ, RZ, 0x16, P2 ;  /* 0x000000ff0a0a7211 */ /* 0x000fc800010fb4ff */
[--C-:B------:R-:W-:Y:S02]  /*23c0*/  SHF.R.U64 R3, R3, 0x1, R10.reuse ;  /* 0x0000000103037819 */ /* 0x100fe4000000120a */
[----:B------:R-:W-:Y:S02]  /*23d0*/  SHF.R.U32.HI R5, RZ, 0x1, R10 ;  /* 0x00000001ff057819 */ /* 0x000fe4000001160a */
[----:B------:R-:W-:-:S04]  /*23e0*/  IADD3 R13, P2, P3, RZ, RZ, R3 ;  /* 0x000000ffff0d7210 */ /* 0x000fc80007b5e003 */
[----:B------:R-:W-:-:S04]  /*23f0*/  IADD3.X R2, PT, PT, R2, 0x3fe00000, R5, P2, P3 ;  /* 0x3fe0000002027810 */ /* 0x000fc800017e6405 */
[----:B------:R-:W-:-:S07]  /*2400*/  LOP3.LUT R3, R2, R9, RZ, 0xfc, !PT ;  /* 0x0000000902037212 */ /* 0x000fce00078efcff */
.L_x_31:
[----:B------:R-:W-:Y:S02]  /*2410*/  IMAD.MOV.U32 R9, RZ, RZ, 0x0 ;  /* 0x00000000ff097424 */ /* 0x000fe400078e00ff */
[----:B------:R-:W-:Y:S02]  /*2420*/  IMAD.MOV.U32 R2, RZ, RZ, R13 ;  /* 0x000000ffff027224 */ /* 0x000fe400078e000d */
[----:B------:R-:W-:Y:S05]  /*2430*/  RET.REL.NODEC R8 `(_Z6kerneljjPhf) ;  /* 0xffffffd808f07950 */ /* 0x000fea0003c3ffff */
.L_x_38:
[----:B------:R-:W-:-:S00]  /*2440*/  BRA `(.L_x_38) ;  /* 0xfffffffc00fc7947 */ /* 0x000fc0000383ffff */
[----:B------:R-:W-:-:S00]  /*2450*/  NOP ;  /* 0x0000000000007918 */ /* 0x000fc00000000000 */
        /* <DEDUP_REMOVED lines=10> */
.L_x_43:


//--------------------- .text._Z10cudaRenderPji   --------------------------
	.section	.text._Z10cudaRenderPji,"ax",@progbits
	.align	128
        .global         _Z10cudaRenderPji
        .type           _Z10cudaRenderPji,@function
        .size           _Z10cudaRenderPji,(.L_x_45 - _Z10cudaRenderPji)
        .other          _Z10cudaRenderPji,@"STO_CUDA_ENTRY STV_DEFAULT"
_Z10cudaRenderPji:
.text._Z10cudaRenderPji:
[----:B------:R-:W-:Y:S01]  /*0000*/  LDC R1, c[0x0][0x37c] ;  /* 0x0000df00ff017b82 */ /* 0x000fe20000000800 */
[----:B------:R-:W0:Y:S01]  /*0010*/  S2R R0, SR_TID.X ;  /* 0x0000000000007919 */ /* 0x000e220000002100 */
[----:B------:R-:W0:Y:S01]  /*0020*/  LDCU UR4, c[0x0][0x360] ;  /* 0x00006c00ff0477ac */ /* 0x000e220008000800 */
[----:B------:R-:W0:Y:S01]  /*0030*/  S2R R3, SR_CTAID.X ;  /* 0x0000000000037919 */ /* 0x000e220000002500 */
[----:B------:R-:W1:Y:S01]  /*0040*/  LDCU UR5, c[0x0][0x364] ;  /* 0x00006c80ff0577ac */ /* 0x000e620008000800 */
[----:B------:R-:W1:Y:S01]  /*0050*/  S2R R5, SR_TID.Y ;  /* 0x0000000000057919 */ /* 0x000e620000002200 */
[----:B------:R-:W2:Y:S01]  /*0060*/  LDCU UR6, c[0x0][0x388] ;  /* 0x00007100ff0677ac */ /* 0x000ea20008000800 */
[----:B------:R-:W1:Y:S01]  /*0070*/  S2R R2, SR_CTAID.Y ;  /* 0x0000000000027919 */ /* 0x000e620000002600 */
[----:B0-----:R-:W-:-:S05]  /*0080*/  IMAD R0, R3, UR4, R0 ;  /* 0x0000000403007c24 */ /* 0x001fca000f8e0200 */
[----:B------:R-:W-:Y:S01]  /*0090*/  LOP3.LUT P0, RZ, R0, 0x20, RZ, 0xc0, !PT ;  /* 0x0000002000ff7812 */ /* 0x000fe2000780c0ff */
[----:B-1----:R-:W-:-:S03]  /*00a0*/  IMAD R5, R2, UR5, R5 ;  /* 0x0000000502057c24 */ /* 0x002fc6000f8e0205 */
[----:B------:R-:W-:Y:S01]  /*00b0*/  FSEL R6, RZ, 100, !P0 ;  /* 0x42c80000ff067808 */ /* 0x000fe20004000000 */
[----:B------:R-:W0:Y:S01]  /*00c0*/  LDC.64 R2, c[0x0][0x380] ;  /* 0x0000e000ff027b82 */ /* 0x000e220000000a00 */
[----:B------:R-:W1:Y:S01]  /*00d0*/  LDCU.64 UR4, c[0x0][0x358] ;  /* 0x00006b00ff0477ac */ /* 0x000e620008000a00 */
[C---:B------:R-:W-:Y:S01]  /*00e0*/  LOP3.LUT P0, RZ, R5.reuse, 0x20, RZ, 0xc0, !PT ;  /* 0x0000002005ff7812 */ /* 0x040fe2000780c0ff */
[----:B--2---:R-:W-:Y:S02]  /*00f0*/  IMAD R5, R5, UR6, R0 ;  /* 0x0000000605057c24 */ /* 0x004fe4000f8e0200 */
[----:B------:R-:W2:Y:S01]  /*0100*/  F2I.TRUNC.NTZ R6, R6 ;  /* 0x0000000600067305 */ /* 0x000ea2000020f100 */
[----:B------:R-:W-:-:S07]  /*0110*/  FSEL R4, RZ, 100, !P0 ;  /* 0x42c80000ff047808 */ /* 0x000fce0004000000 */
[----:B------:R-:W3:Y:S01]  /*0120*/  F2I.TRUNC.NTZ R7, R4 ;  /* 0x0000000400077305 */ /* 0x000ee2000020f100 */
[----:B--2---:R-:W-:Y:S01]  /*0130*/  SHF.L.U32 R0, R6, 0x10, RZ ;  /* 0x0000001006007819 */ /* 0x004fe200000006ff */
[----:B0-----:R-:W-:-:S03]  /*0140*/  IMAD.WIDE R2, R5, 0x4, R2 ;  /* 0x0000000405027825 */ /* 0x001fc600078e0202 */
[----:B---3--:R-:W-:-:S05]  /*0150*/  LOP3.LUT R7, R0, R7, RZ, 0xfc, !PT ;  /* 0x0000000700077212 */ /* 0x008fca00078efcff */
[----:B-1----:R-:W-:Y:S01]  /*0160*/  STG.E desc[UR4][R2.64], R7 ;  /* 0x0000000702007986 */ /* 0x002fe2000c101904 */
[----:B------:R-:W-:Y:S05]  /*0170*/  EXIT ;  /* 0x000000000000794d */ /* 0x000fea0003800000 */
.L_x_39:
        /* <DEDUP_REMOVED lines=16> */
.L_x_45:


//--------------------- .text._Z6kernelv          --------------------------
	.section	.text._Z6kernelv,"ax",@progbits
	.align	128
        .global         _Z6kernelv
        .type           _Z6kernelv,@function
        .size           _Z6kernelv,(.L_x_46 - _Z6kernelv)
        .other          _Z6kernelv,@"STO_CUDA_ENTRY STV_DEFAULT"
_Z6kernelv:
.text._Z6kernelv:
[----:B------:R-:W-:Y:S01]  /*0000*/  LDC R1, c[0x0][0x37c] ;  /* 0x0000df00ff017b82 */ /* 0x000fe20000000800 */
[----:B------:R-:W-:Y:S05]  /*0010*/  EXIT ;  /* 0x000000000000794d */ /* 0x000fea0003800000 */
.L_x_40:
        /* <DEDUP_REMOVED lines=14> */
.L_x_46:


//--------------------- .nv.global.init           --------------------------
	.section	.nv.global.init,"aw",@progbits
	.align	16
.nv.global.init:
	.type		__cudart_sin_cos_coeffs,@object
	.size		__cudart_sin_cos_coeffs,(__cudart_i2opi_d - __cudart_sin_cos_coeffs)
__cudart_sin_cos_coeffs:
        /*0000*/ 	.byte	0x46, 0xd2, 0xb0, 0x2c, 0xf1, 0xe5, 0x5a, 0xbe, 0x92, 0xe3, 0xac, 0x69, 0xe3, 0x1d, 0xc7, 0x3e
        /*0010*/ 	.byte	0xa1, 0x62, 0xdb, 0x19, 0xa0, 0x01, 0x2a, 0xbf, 0x18, 0x08, 0x11, 0x11, 0x11, 0x11, 0x81, 0x3f
        /*0020*/ 	.byte	0x54, 0x55, 0x55, 0x55, 0x55, 0x55, 0xc5, 0xbf, 0x00, 0x00, 0x00, 0x00, 0x00, 0x00, 0x00, 0x00
        /*0030*/ 	.byte	0x00, 0x00, 0x00, 0x00, 0x00, 0x00, 0x00, 0x00, 0x64, 0x81, 0xfd, 0x20, 0x83, 0xff, 0xa8, 0xbd
        /*0040*/ 	.byte	0x28, 0x85, 0xef, 0xc1, 0xa7, 0xee, 0x21, 0x3e, 0xd9, 0xe6, 0x06, 0x8e, 0x4f, 0x7e, 0x92, 0xbe
        /*0050*/ 	.byte	0xe9, 0xbc, 0xdd, 0x19, 0xa0, 0x01, 0xfa, 0x3e, 0x47, 0x5d, 0xc1, 0x16, 0x6c, 0xc1, 0x56, 0xbf
        /*0060*/ 	.byte	0x51, 0x55, 0x55, 0x55, 0x55, 0x55, 0xa5, 0x3f, 0x00, 0x00, 0x00, 0x00, 0x00, 0x00, 0xe0, 0xbf
        /*0070*/ 	.byte	0x00, 0x00, 0x00, 0x00, 0x00, 0x00, 0xf0, 0x3f, 0x00, 0x00, 0x00, 0x00, 0x00, 0x00, 0x00, 0x00
	.type		__cudart_i2opi_d,@object
	.size		__cudart_i2opi_d,(.L_0 - __cudart_i2opi_d)
__cudart_i2opi_d:
        /* <DEDUP_REMOVED lines=9> */
.L_0:


//--------------------- .nv.shared.reserved.0     --------------------------
	.section	.nv.shared.reserved.0,"aw",@nobits
	.weak		__nv_reservedSMEM_offset_0_alias
	.size		__nv_reservedSMEM_offset_0_alias, 0, 64
	.other		__nv_reservedSMEM_offset_0_alias,@"STO_CUDA_RESERVED_SHARED STV_DEFAULT"
__nv_reservedSMEM_offset_0_alias:
	.zero		0
	.zero		64


//--------------------- .nv.constant0._Z6kerneljjPhf --------------------------
	.section	.nv.constant0._Z6kerneljjPhf,"a",@progbits
	.sectionflags	@""
	.align	4
.nv.constant0._Z6kerneljjPhf:
	.zero		916


//--------------------- .nv.constant0._Z10cudaRenderPji --------------------------
	.section	.nv.constant0._Z10cudaRenderPji,"a",@progbits
	.sectionflags	@""
	.align	4
.nv.constant0._Z10cudaRenderPji:
	.zero		908


//--------------------- .nv.constant0._Z6kernelv  --------------------------
	.section	.nv.constant0._Z6kernelv,"a",@progbits
	.sectionflags	@""
	.align	4
.nv.constant0._Z6kernelv:
	.zero		896


//--------------------- SYMBOLS --------------------------

	.type		.nv.reservedSmem.offset0,@object
	.size		.nv.reservedSmem.offset0,0x4
